	.target	sm_90a

	.elftype	@"ET_EXEC"


//--------------------- .note.nv.tkinfo           --------------------------
	.section	.note.nv.tkinfo,"",@"SHT_NOTE"
	.sectionflags	@"SHF_NOTE_NV_TKINFO"
	.tkinfo
        /*0018*/ 	.word	0x00000002
        /*0030*/ 	.string	""
        /*0030*/ 	.string	"ptxas"
        /*0030*/ 	.string	"Cuda compilation tools, release 13.0, V13.0.88"
        /*0030*/ 	.string	"Build cuda_13.0.r13.0/compiler.36424714_0"
        /*0030*/ 	.string	"-arch sm_90a -m 64 "



//--------------------- .note.nv.cuinfo           --------------------------
	.section	.note.nv.cuinfo,"",@"SHT_NOTE"
	.sectionflags	@"SHF_NOTE_NV_CUINFO"
        /*0018*/ 	.short	0x0002
        /*001a*/ 	.short	0x005a
        /*001c*/ 	.short	0x0082
	.zero		2


//--------------------- .nv.info                  --------------------------
	.section	.nv.info,"",@"SHT_CUDA_INFO"
	.align	4


	//----- nvinfo : EIATTR_REGCOUNT
	.align		4
        /*0000*/ 	.byte	0x04, 0x2f
        /*0002*/ 	.short	(.L_15 - .L_14)
	.align		4
.L_14:
        /*0004*/ 	.word	index@(_ZN7cutlass13device_kernelINS_4gemm6kernel13GemmUniversalIN4cute5tupleIJiiiiEEENS1_10collective13CollectiveMmaINS1_34MainloopSm90TmaGmmaWarpSpecializedILi4ENS5_IJNS4_1CILi1EEESB_SB_EEENS1_35KernelTmaWarpSpecializedCooperativeEEENS5_IJNSA_ILi128EEENSA_ILi256EEESF_EEENS_6half_tENS5_IJlSB_lEEESI_SJ_NS4_8TiledMMAINS4_8MMA_AtomIJNS4_4SM904GMMA26MMA_64x256x16_F32F16F16_SSILNSN_5MajorE0ELSP_0ELNSN_7ScaleInE1ELSQ_1EEEEEENS4_6LayoutINS5_IJNSA_ILi2EEESB_SB_EEENS5_IJSB_NSA_ILi0EEESW_EEEEENS5_IJNS4_10UnderscoreESZ_SZ_EEEEENS4_13SM90_TMA_LOADENS4_14ComposedLayoutINS4_7SwizzleILi3ELi4ELi3EEENS4_18smem_ptr_flag_bitsILi16EEENST_INS5_IJNSA_ILi8EEENSA_ILi64EEEEEENS5_IJS19_SB_EEEEEEEvNS4_8identityES12_S1D_vS1E_EENS_8epilogue10collective6detail29Sm90TmaWarpSpecializedAdapterINS1H_15DefaultEpilogueISI_SJ_SJ_NS1G_6thread17LinearCombinationISI_Li1EffLNS1L_9ScaleType4KindE0ELNS_15FloatRoundStyleE2ESI_EENS1_15EpilogueDefaultEEEEEvvEEEEvNT_6ParamsE)
        /*0008*/ 	.word	0x000000a8


	//----- nvinfo : EIATTR_FRAME_SIZE
	.align		4
.L_15:
        /*000c*/ 	.byte	0x04, 0x11
        /*000e*/ 	.short	(.L_17 - .L_16)
	.align		4
.L_16:
        /*0010*/ 	.word	index@(_ZN7cutlass13device_kernelINS_4gemm6kernel13GemmUniversalIN4cute5tupleIJiiiiEEENS1_10collective13CollectiveMmaINS1_34MainloopSm90TmaGmmaWarpSpecializedILi4ENS5_IJNS4_1CILi1EEESB_SB_EEENS1_35KernelTmaWarpSpecializedCooperativeEEENS5_IJNSA_ILi128EEENSA_ILi256EEESF_EEENS_6half_tENS5_IJlSB_lEEESI_SJ_NS4_8TiledMMAINS4_8MMA_AtomIJNS4_4SM904GMMA26MMA_64x256x16_F32F16F16_SSILNSN_5MajorE0ELSP_0ELNSN_7ScaleInE1ELSQ_1EEEEEENS4_6LayoutINS5_IJNSA_ILi2EEESB_SB_EEENS5_IJSB_NSA_ILi0EEESW_EEEEENS5_IJNS4_10UnderscoreESZ_SZ_EEEEENS4_13SM90_TMA_LOADENS4_14ComposedLayoutINS4_7SwizzleILi3ELi4ELi3EEENS4_18smem_ptr_flag_bitsILi16EEENST_INS5_IJNSA_ILi8EEENSA_ILi64EEEEEENS5_IJS19_SB_EEEEEEEvNS4_8identityES12_S1D_vS1E_EENS_8epilogue10collective6detail29Sm90TmaWarpSpecializedAdapterINS1H_15DefaultEpilogueISI_SJ_SJ_NS1G_6thread17LinearCombinationISI_Li1EffLNS1L_9ScaleType4KindE0ELNS_15FloatRoundStyleE2ESI_EENS1_15EpilogueDefaultEEEEEvvEEEEvNT_6ParamsE)
        /*0014*/ 	.word	0x00000000


	//----- nvinfo : EIATTR_MIN_STACK_SIZE
	.align		4
.L_17:
        /*0018*/ 	.byte	0x04, 0x12
        /*001a*/ 	.short	(.L_19 - .L_18)
	.align		4
.L_18:
        /*001c*/ 	.word	index@(_ZN7cutlass13device_kernelINS_4gemm6kernel13GemmUniversalIN4cute5tupleIJiiiiEEENS1_10collective13CollectiveMmaINS1_34MainloopSm90TmaGmmaWarpSpecializedILi4ENS5_IJNS4_1CILi1EEESB_SB_EEENS1_35KernelTmaWarpSpecializedCooperativeEEENS5_IJNSA_ILi128EEENSA_ILi256EEESF_EEENS_6half_tENS5_IJlSB_lEEESI_SJ_NS4_8TiledMMAINS4_8MMA_AtomIJNS4_4SM904GMMA26MMA_64x256x16_F32F16F16_SSILNSN_5MajorE0ELSP_0ELNSN_7ScaleInE1ELSQ_1EEEEEENS4_6LayoutINS5_IJNSA_ILi2EEESB_SB_EEENS5_IJSB_NSA_ILi0EEESW_EEEEENS5_IJNS4_10UnderscoreESZ_SZ_EEEEENS4_13SM90_TMA_LOADENS4_14ComposedLayoutINS4_7SwizzleILi3ELi4ELi3EEENS4_18smem_ptr_flag_bitsILi16EEENST_INS5_IJNSA_ILi8EEENSA_ILi64EEEEEENS5_IJS19_SB_EEEEEEEvNS4_8identityES12_S1D_vS1E_EENS_8epilogue10collective6detail29Sm90TmaWarpSpecializedAdapterINS1H_15DefaultEpilogueISI_SJ_SJ_NS1G_6thread17LinearCombinationISI_Li1EffLNS1L_9ScaleType4KindE0ELNS_15FloatRoundStyleE2ESI_EENS1_15EpilogueDefaultEEEEEvvEEEEvNT_6ParamsE)
        /*0020*/ 	.word	0x00000000
.L_19:


//--------------------- .nv.compat                --------------------------
	.section	.nv.compat,"",@"SHT_CUDA_COMPAT_INFO"
	.align	4
        /*0000*/ 	.byte	0x02, 0x09, 0x01, 0x00, 0x02, 0x02, 0x04, 0x00, 0x02, 0x05, 0x05, 0x00, 0x03, 0x07, 0x01, 0x01
        /*0010*/ 	.byte	0x02, 0x03, 0x01, 0x00, 0x02, 0x06, 0x01, 0x00, 0x04, 0x0b, 0x08, 0x00, 0x00, 0x00, 0x00, 0x00
        /*0020*/ 	.byte	0x00, 0x00, 0x00, 0x00


//--------------------- .nv.info._ZN7cutlass13device_kernelINS_4gemm6kernel13GemmUniversalIN4cute5tupleIJiiiiEEENS1_10collective13CollectiveMmaINS1_34MainloopSm90TmaGmmaWarpSpecializedILi4ENS5_IJNS4_1CILi1EEESB_SB_EEENS1_35KernelTmaWarpSpecializedCooperativeEEENS5_IJNSA_ILi128EEENSA_ILi256EEESF_EEENS_6half_tENS5_IJlSB_lEEESI_SJ_NS4_8TiledMMAINS4_8MMA_AtomIJNS4_4SM904GMMA26MMA_64x256x16_F32F16F16_SSILNSN_5MajorE0ELSP_0ELNSN_7ScaleInE1ELSQ_1EEEEEENS4_6LayoutINS5_IJNSA_ILi2EEESB_SB_EEENS5_IJSB_NSA_ILi0EEESW_EEEEENS5_IJNS4_10UnderscoreESZ_SZ_EEEEENS4_13SM90_TMA_LOADENS4_14ComposedLayoutINS4_7SwizzleILi3ELi4ELi3EEENS4_18smem_ptr_flag_bitsILi16EEENST_INS5_IJNSA_ILi8EEENSA_ILi64EEEEEENS5_IJS19_SB_EEEEEEEvNS4_8identityES12_S1D_vS1E_EENS_8epilogue10collective6detail29Sm90TmaWarpSpecializedAdapterINS1H_15DefaultEpilogueISI_SJ_SJ_NS1G_6thread17LinearCombinationISI_Li1EffLNS1L_9ScaleType4KindE0ELNS_15FloatRoundStyleE2ESI_EENS1_15EpilogueDefaultEEEEEvvEEEEvNT_6ParamsE --------------------------
	.section	.nv.info._ZN7cutlass13device_kernelINS_4gemm6kernel13GemmUniversalIN4cute5tupleIJiiiiEEENS1_10collective13CollectiveMmaINS1_34MainloopSm90TmaGmmaWarpSpecializedILi4ENS5_IJNS4_1CILi1EEESB_SB_EEENS1_35KernelTmaWarpSpecializedCooperativeEEENS5_IJNSA_ILi128EEENSA_ILi256EEESF_EEENS_6half_tENS5_IJlSB_lEEESI_SJ_NS4_8TiledMMAINS4_8MMA_AtomIJNS4_4SM904GMMA26MMA_64x256x16_F32F16F16_SSILNSN_5MajorE0ELSP_0ELNSN_7ScaleInE1ELSQ_1EEEEEENS4_6LayoutINS5_IJNSA_ILi2EEESB_SB_EEENS5_IJSB_NSA_ILi0EEESW_EEEEENS5_IJNS4_10UnderscoreESZ_SZ_EEEEENS4_13SM90_TMA_LOADENS4_14ComposedLayoutINS4_7SwizzleILi3ELi4ELi3EEENS4_18smem_ptr_flag_bitsILi16EEENST_INS5_IJNSA_ILi8EEENSA_ILi64EEEEEENS5_IJS19_SB_EEEEEEEvNS4_8identityES12_S1D_vS1E_EENS_8epilogue10collective6detail29Sm90TmaWarpSpecializedAdapterINS1H_15DefaultEpilogueISI_SJ_SJ_NS1G_6thread17LinearCombinationISI_Li1EffLNS1L_9ScaleType4KindE0ELNS_15FloatRoundStyleE2ESI_EENS1_15EpilogueDefaultEEEEEvvEEEEvNT_6ParamsE,"",@"SHT_CUDA_INFO"
	.sectionflags	@""
	.align	4


	//----- nvinfo : EIATTR_CUDA_API_VERSION
	.align		4
        /*0000*/ 	.byte	0x04, 0x37
        /*0002*/ 	.short	(.L_21 - .L_20)
.L_20:
        /*0004*/ 	.word	0x00000082


	//----- nvinfo : EIATTR_KPARAM_INFO
	.align		4
.L_21:
        /*0008*/ 	.byte	0x04, 0x17
        /*000a*/ 	.short	(.L_23 - .L_22)
.L_22:
        /*000c*/ 	.word	0x00000000
        /*0010*/ 	.short	0x0000
        /*0012*/ 	.short	0x0070
        /*0014*/ 	.byte	0x00, 0xf0, 0x01, 0x10


	//----- nvinfo : EIATTR_SPARSE_MMA_MASK
	.align		4
.L_23:
        /*0018*/ 	.byte	0x03, 0x50
        /*001a*/ 	.short	0x0000


	//----- nvinfo : EIATTR_MAXREG_COUNT
	.align		4
        /*001c*/ 	.byte	0x03, 0x1b
        /*001e*/ 	.short	0x00a8


	//----- nvinfo : EIATTR_NUM_BARRIERS
	.align		4
        /*0020*/ 	.byte	0x02, 0x4c
        /*0022*/ 	.byte	0x01
	.zero		1


	//----- nvinfo : EIATTR_EXTERNS
	.align		4
        /*0024*/ 	.byte	0x04, 0x0f
        /*0026*/ 	.short	(.L_25 - .L_24)


	//   ....[0]....
	.align		4
.L_24:
        /*0028*/ 	.word	index@(__assertfail)


	//----- nvinfo : EIATTR_MERCURY_ISA_VERSION
	.align		4
.L_25:
        /*002c*/ 	.byte	0x03, 0x5f
        /*002e*/ 	.short	0x0101


	//----- nvinfo : EIATTR_INT_WARP_WIDE_INSTR_OFFSETS
	.align		4
        /*0030*/ 	.byte	0x04, 0x31
        /*0032*/ 	.short	(.L_27 - .L_26)


	//   ....[0]....
.L_26:
        /*0034*/ 	.word	0x000003b0


	//   ....[1]....
        /*0038*/ 	.word	0x000003e0


	//   ....[2]....
        /*003c*/ 	.word	0x000004c0


	//----- nvinfo : EIATTR_COOP_GROUP_MASK_REGIDS
	.align		4
.L_27:
        /*0040*/ 	.byte	0x04, 0x29
        /*0042*/ 	.short	(.L_29 - .L_28)


	//   ....[0]....
.L_28:
        /*0044*/ 	.word	0xffffffff


	//   ....[1]....
        /*0048*/ 	.word	0xffffffff


	//   ....[2]....
        /*004c*/ 	.word	0xffffffff


	//   ....[3]....
        /*0050*/ 	.word	0xffffffff


	//   ....[4]....
        /*0054*/ 	.word	0xffffffff


	//----- nvinfo : EIATTR_COOP_GROUP_INSTR_OFFSETS
	.align		4
.L_29:
        /*0058*/ 	.byte	0x04, 0x28
        /*005a*/ 	.short	(.L_31 - .L_30)


	//   ....[0]....
.L_30:
        /*005c*/ 	.word	0x00000060


	//   ....[1]....
        /*0060*/ 	.word	0x00000070


	//   ....[2]....
        /*0064*/ 	.word	0x00000130


	//   ....[3]....
        /*0068*/ 	.word	0x000002c0


	//   ....[4]....
        /*006c*/ 	.word	0x00000f70


	//----- nvinfo : EIATTR_REG_RECONFIG
	.align		4
.L_31:
        /*0070*/ 	.byte	0x01, 0x54
	.zero		2


	//----- nvinfo : EIATTR_SYSCALL_OFFSETS
	.align		4
        /*0074*/ 	.byte	0x04, 0x46
        /*0076*/ 	.short	(.L_33 - .L_32)


	//   ....[0]....
.L_32:
        /*0078*/ 	.word	0x00001130


	//----- nvinfo : EIATTR_MBARRIER_INSTR_OFFSETS
	.align		4
.L_33:
        /*007c*/ 	.byte	0x04, 0x39
        /*007e*/ 	.short	(.L_35 - .L_34)


	//   ....[0]....
.L_34:
        /*0080*/ 	.word	0x00000230
        /*0084*/ 	.word	0x000000ff
        /*0088*/ 	.word	0x00000000
        /*008c*/ 	.short	0x0100
        /*008e*/ 	.byte	0x08
	.zero		1


	//   ....[1]....
        /*0090*/ 	.word	0x00000240
        /*0094*/ 	.word	0x000000ff
        /*0098*/ 	.word	0x00000020
        /*009c*/ 	.short	0x0100
        /*009e*/ 	.byte	0x08
	.zero		1


	//   ....[2]....
        /*00a0*/ 	.word	0x00000250
        /*00a4*/ 	.word	0x000000ff
        /*00a8*/ 	.word	0x00000008
        /*00ac*/ 	.short	0x0100
        /*00ae*/ 	.byte	0x08
	.zero		1


	//   ....[3]....
        /*00b0*/ 	.word	0x00000260
        /*00b4*/ 	.word	0x000000ff
        /*00b8*/ 	.word	0x00000028
        /*00bc*/ 	.short	0x0100
        /*00be*/ 	.byte	0x08
	.zero		1


	//   ....[4]....
        /*00c0*/ 	.word	0x00000270
        /*00c4*/ 	.word	0x000000ff
        /*00c8*/ 	.word	0x00000010
        /*00cc*/ 	.short	0x0100
        /*00ce*/ 	.byte	0x08
	.zero		1


	//   ....[5]....
        /*00d0*/ 	.word	0x00000280
        /*00d4*/ 	.word	0x000000ff
        /*00d8*/ 	.word	0x00000030
        /*00dc*/ 	.short	0x0100
        /*00de*/ 	.byte	0x08
	.zero		1


	//   ....[6]....
        /*00e0*/ 	.word	0x00000290
        /*00e4*/ 	.word	0x000000ff
        /*00e8*/ 	.word	0x00000018
        /*00ec*/ 	.short	0x0100
        /*00ee*/ 	.byte	0x08
	.zero		1


	//   ....[7]....
        /*00f0*/ 	.word	0x000002a0
        /*00f4*/ 	.word	0x000000ff
        /*00f8*/ 	.word	0x00000038
        /*00fc*/ 	.short	0x0100
        /*00fe*/ 	.byte	0x08
	.zero		1


	//   ....[8]....
        /*0100*/ 	.word	0x00000530
        /*0104*/ 	.word	0x000000ff
        /*0108*/ 	.word	0x00000050
        /*010c*/ 	.short	0x0100
        /*010e*/ 	.byte	0x06
	.zero		1


	//   ....[9]....
        /*0110*/ 	.word	0x00000590
        /*0114*/ 	.word	0x000000ff
        /*0118*/ 	.word	0x00000058
        /*011c*/ 	.short	0x0100
        /*011e*/ 	.byte	0x06
	.zero		1


	//   ....[10]....
        /*0120*/ 	.word	0x000011b0
        /*0124*/ 	.word	0x00000003
        /*0128*/ 	.word	0x00000000
        /*012c*/ 	.short	0x010a
        /*012e*/ 	.byte	0x3f
	.zero		1


	//   ....[11]....
        /*0130*/ 	.word	0x000011f0
        /*0134*/ 	.word	0x00000003
        /*0138*/ 	.word	0x00000000
        /*013c*/ 	.short	0x010a
        /*013e*/ 	.byte	0x3f
	.zero		1


	//   ....[12]....
        /*0140*/ 	.word	0x000017c0
        /*0144*/ 	.word	0x000000ff
        /*0148*/ 	.word	0x00000000
        /*014c*/ 	.short	0x010a
        /*014e*/ 	.byte	0x09
	.zero		1


	//   ....[13]....
        /*0150*/ 	.word	0x00001800
        /*0154*/ 	.word	0x000000ff
        /*0158*/ 	.word	0x00000000
        /*015c*/ 	.short	0x010a
        /*015e*/ 	.byte	0x09
	.zero		1


	//   ....[14]....
        /*0160*/ 	.word	0x00001c90
        /*0164*/ 	.word	0x000000ff
        /*0168*/ 	.word	0x00000000
        /*016c*/ 	.short	0x0101
        /*016e*/ 	.byte	0x08
	.zero		1


	//   ....[15]....
        /*0170*/ 	.word	0x00001e70
        /*0174*/ 	.word	0x000000ff
        /*0178*/ 	.word	0x00000000
        /*017c*/ 	.short	0x0101
        /*017e*/ 	.byte	0x04
	.zero		1


	//   ....[16]....
        /*0180*/ 	.word	0x0000acf0
        /*0184*/ 	.word	0x0000000c
        /*0188*/ 	.word	0x00000020
        /*018c*/ 	.short	0x010a
        /*018e*/ 	.byte	0x3f
	.zero		1


	//   ....[17]....
        /*0190*/ 	.word	0x0000b170
        /*0194*/ 	.word	0x00000005
        /*0198*/ 	.word	0x00000058
        /*019c*/ 	.short	0x0101
        /*019e*/ 	.byte	0x3f
	.zero		1


	//   ....[18]....
        /*01a0*/ 	.word	0x0000b870
        /*01a4*/ 	.word	0x00000007
        /*01a8*/ 	.word	0x00000000
        /*01ac*/ 	.short	0x010a
        /*01ae*/ 	.byte	0x3f
	.zero		1


	//   ....[19]....
        /*01b0*/ 	.word	0x0000b8f0
        /*01b4*/ 	.word	0x00000006
        /*01b8*/ 	.word	0x00000000
        /*01bc*/ 	.short	0x010a
        /*01be*/ 	.byte	0x3f
	.zero		1


	//   ....[20]....
        /*01c0*/ 	.word	0x0000b980
        /*01c4*/ 	.word	0x00000007
        /*01c8*/ 	.word	0x00000000
        /*01cc*/ 	.short	0x010a
        /*01ce*/ 	.byte	0x3f
	.zero		1


	//   ....[21]....
        /*01d0*/ 	.word	0x0000ba10
        /*01d4*/ 	.word	0x00000005
        /*01d8*/ 	.word	0x00000000
        /*01dc*/ 	.short	0x010a
        /*01de*/ 	.byte	0x3f
	.zero		1


	//   ....[22]....
        /*01e0*/ 	.word	0x0000ba70
        /*01e4*/ 	.word	0x00000003
        /*01e8*/ 	.word	0x00000000
        /*01ec*/ 	.short	0x010a
        /*01ee*/ 	.byte	0x3f
	.zero		1


	//   ....[23]....
        /*01f0*/ 	.word	0x0000bad0
        /*01f4*/ 	.word	0x00000004
        /*01f8*/ 	.word	0x00000000
        /*01fc*/ 	.short	0x010a
        /*01fe*/ 	.byte	0x3f
	.zero		1


	//   ....[24]....
        /*0200*/ 	.word	0x0000bba0
        /*0204*/ 	.word	0x0000000c
        /*0208*/ 	.word	0x00000020
        /*020c*/ 	.short	0x010a
        /*020e*/ 	.byte	0x3f
	.zero		1


	//   ....[25]....
        /*0210*/ 	.word	0x0000bc70
        /*0214*/ 	.word	0x00000007
        /*0218*/ 	.word	0x00000000
        /*021c*/ 	.short	0x010a
        /*021e*/ 	.byte	0x3f
	.zero		1


	//   ....[26]....
        /*0220*/ 	.word	0x0000bcc0
        /*0224*/ 	.word	0x00000006
        /*0228*/ 	.word	0x00000000
        /*022c*/ 	.short	0x010a
        /*022e*/ 	.byte	0x3f
	.zero		1


	//   ....[27]....
        /*0230*/ 	.word	0x0000bd10
        /*0234*/ 	.word	0x00000007
        /*0238*/ 	.word	0x00000000
        /*023c*/ 	.short	0x010a
        /*023e*/ 	.byte	0x3f
	.zero		1


	//----- nvinfo : EIATTR_NUM_MBARRIERS
	.align		4
.L_35:
        /*0240*/ 	.byte	0x03, 0x38
        /*0242*/ 	.short	0x000a


	//----- nvinfo : EIATTR_EXIT_INSTR_OFFSETS
	.align		4
        /*0244*/ 	.byte	0x04, 0x1c
        /*0246*/ 	.short	(.L_37 - .L_36)


	//   ....[0]....
.L_36:
        /*0248*/ 	.word	0x000005e0


	//   ....[1]....
        /*024c*/ 	.word	0x00000ea0


	//   ....[2]....
        /*0250*/ 	.word	0x0000a360


	//   ....[3]....
        /*0254*/ 	.word	0x0000a990


	//   ....[4]....
        /*0258*/ 	.word	0x0000ba60


	//----- nvinfo : EIATTR_MAX_THREADS
	.align		4
.L_37:
        /*025c*/ 	.byte	0x04, 0x05
        /*025e*/ 	.short	(.L_39 - .L_38)
.L_38:
        /*0260*/ 	.word	0x00000180
        /*0264*/ 	.word	0x00000001
        /*0268*/ 	.word	0x00000001


	//----- nvinfo : EIATTR_CRS_STACK_SIZE
	.align		4
.L_39:
        /*026c*/ 	.byte	0x04, 0x1e
        /*026e*/ 	.short	(.L_41 - .L_40)
.L_40:
        /*0270*/ 	.word	0x00000000


	//----- nvinfo : EIATTR_CBANK_PARAM_SIZE
	.align		4
.L_41:
        /*0274*/ 	.byte	0x03, 0x19
        /*0276*/ 	.short	0x0470


	//----- nvinfo : EIATTR_PARAM_CBANK
	.align		4
        /*0278*/ 	.byte	0x04, 0x0a
        /*027a*/ 	.short	(.L_43 - .L_42)
	.align		4
.L_42:
        /*027c*/ 	.word	index@(.nv.constant0._ZN7cutlass13device_kernelINS_4gemm6kernel13GemmUniversalIN4cute5tupleIJiiiiEEENS1_10collective13CollectiveMmaINS1_34MainloopSm90TmaGmmaWarpSpecializedILi4ENS5_IJNS4_1CILi1EEESB_SB_EEENS1_35KernelTmaWarpSpecializedCooperativeEEENS5_IJNSA_ILi128EEENSA_ILi256EEESF_EEENS_6half_tENS5_IJlSB_lEEESI_SJ_NS4_8TiledMMAINS4_8MMA_AtomIJNS4_4SM904GMMA26MMA_64x256x16_F32F16F16_SSILNSN_5MajorE0ELSP_0ELNSN_7ScaleInE1ELSQ_1EEEEEENS4_6LayoutINS5_IJNSA_ILi2EEESB_SB_EEENS5_IJSB_NSA_ILi0EEESW_EEEEENS5_IJNS4_10UnderscoreESZ_SZ_EEEEENS4_13SM90_TMA_LOADENS4_14ComposedLayoutINS4_7SwizzleILi3ELi4ELi3EEENS4_18smem_ptr_flag_bitsILi16EEENST_INS5_IJNSA_ILi8EEENSA_ILi64EEEEEENS5_IJS19_SB_EEEEEEEvNS4_8identityES12_S1D_vS1E_EENS_8epilogue10collective6detail29Sm90TmaWarpSpecializedAdapterINS1H_15DefaultEpilogueISI_SJ_SJ_NS1G_6thread17LinearCombinationISI_Li1EffLNS1L_9ScaleType4KindE0ELNS_15FloatRoundStyleE2ESI_EENS1_15EpilogueDefaultEEEEEvvEEEEvNT_6ParamsE)
        /*0280*/ 	.short	0x0210
        /*0282*/ 	.short	0x0470


	//----- nvinfo : EIATTR_SW_WAR
	.align		4
.L_43:
        /*0284*/ 	.byte	0x04, 0x36
        /*0286*/ 	.short	(.L_45 - .L_44)
.L_44:
        /*0288*/ 	.word	0x00000008
.L_45:


//--------------------- .nv.callgraph             --------------------------
	.section	.nv.callgraph,"",@"SHT_CUDA_CALLGRAPH"
	.align	4
	.sectionentsize	8
	.align		4
        /*0000*/ 	.word	0x00000000
	.align		4
        /*0004*/ 	.word	0xffffffff
	.align		4
        /*0008*/ 	.word	index@(_ZN7cutlass13device_kernelINS_4gemm6kernel13GemmUniversalIN4cute5tupleIJiiiiEEENS1_10collective13CollectiveMmaINS1_34MainloopSm90TmaGmmaWarpSpecializedILi4ENS5_IJNS4_1CILi1EEESB_SB_EEENS1_35KernelTmaWarpSpecializedCooperativeEEENS5_IJNSA_ILi128EEENSA_ILi256EEESF_EEENS_6half_tENS5_IJlSB_lEEESI_SJ_NS4_8TiledMMAINS4_8MMA_AtomIJNS4_4SM904GMMA26MMA_64x256x16_F32F16F16_SSILNSN_5MajorE0ELSP_0ELNSN_7ScaleInE1ELSQ_1EEEEEENS4_6LayoutINS5_IJNSA_ILi2EEESB_SB_EEENS5_IJSB_NSA_ILi0EEESW_EEEEENS5_IJNS4_10UnderscoreESZ_SZ_EEEEENS4_13SM90_TMA_LOADENS4_14ComposedLayoutINS4_7SwizzleILi3ELi4ELi3EEENS4_18smem_ptr_flag_bitsILi16EEENST_INS5_IJNSA_ILi8EEENSA_ILi64EEEEEENS5_IJS19_SB_EEEEEEEvNS4_8identityES12_S1D_vS1E_EENS_8epilogue10collective6detail29Sm90TmaWarpSpecializedAdapterINS1H_15DefaultEpilogueISI_SJ_SJ_NS1G_6thread17LinearCombinationISI_Li1EffLNS1L_9ScaleType4KindE0ELNS_15FloatRoundStyleE2ESI_EENS1_15EpilogueDefaultEEEEEvvEEEEvNT_6ParamsE)
	.align		4
        /*000c*/ 	.word	index@(__assertfail)
	.align		4
        /*0010*/ 	.word	0x00000000
	.align		4
        /*0014*/ 	.word	0xfffffffe
	.align		4
        /*0018*/ 	.word	0x00000000
	.align		4
        /*001c*/ 	.word	0xfffffffd
	.align		4
        /*0020*/ 	.word	0x00000000
	.align		4
        /*0024*/ 	.word	0xfffffffc


//--------------------- .nv.constant4             --------------------------
	.section	.nv.constant4,"a",@progbits
	.align	8
	.align		8
.nv.constant4:
        /*0000*/ 	.dword	__assertfail
	.align		8
        /*0008*/ 	.dword	__unnamed_1
	.align		8
        /*0010*/ 	.dword	_ZN40_INTERNAL_29fb36af_4_k_cu_d8ae533d_225854cuda3std3__45__cpo5beginE
	.align		8
        /*0018*/ 	.dword	_ZN40_INTERNAL_29fb36af_4_k_cu_d8ae533d_225854cuda3std3__45__cpo3endE
	.align		8
        /*0020*/ 	.dword	_ZN40_INTERNAL_29fb36af_4_k_cu_d8ae533d_225854cuda3std3__45__cpo6cbeginE
	.align		8
        /*0028*/ 	.dword	_ZN40_INTERNAL_29fb36af_4_k_cu_d8ae533d_225854cuda3std3__45__cpo4cendE
	.align		8
        /*0030*/ 	.dword	_ZN40_INTERNAL_29fb36af_4_k_cu_d8ae533d_225854cuda3std3__442_GLOBAL__N__29fb36af_4_k_cu_d8ae533d_225856ignoreE
	.align		8
        /*0038*/ 	.dword	_ZN40_INTERNAL_29fb36af_4_k_cu_d8ae533d_225854cuda3std3__419piecewise_constructE
	.align		8
        /*0040*/ 	.dword	_ZN40_INTERNAL_29fb36af_4_k_cu_d8ae533d_225854cuda3std3__48in_placeE
	.align		8
        /*0048*/ 	.dword	_ZN40_INTERNAL_29fb36af_4_k_cu_d8ae533d_225854cuda3std6ranges3__45__cpo4swapE
	.align		8
        /*0050*/ 	.dword	_ZN40_INTERNAL_29fb36af_4_k_cu_d8ae533d_225854cuda3std6ranges3__45__cpo9iter_moveE
	.align		8
        /*0058*/ 	.dword	_ZN40_INTERNAL_29fb36af_4_k_cu_d8ae533d_225854cute7productE
	.align		8
        /*0060*/ 	.dword	_ZN40_INTERNAL_29fb36af_4_k_cu_d8ae533d_225854cute1_E
	.align		8
        /*0068*/ 	.dword	$str$22
	.align		8
        /*0070*/ 	.dword	$str$23


//--------------------- .text._ZN7cutlass13device_kernelINS_4gemm6kernel13GemmUniversalIN4cute5tupleIJiiiiEEENS1_10collective13CollectiveMmaINS1_34MainloopSm90TmaGmmaWarpSpecializedILi4ENS5_IJNS4_1CILi1EEESB_SB_EEENS1_35KernelTmaWarpSpecializedCooperativeEEENS5_IJNSA_ILi128EEENSA_ILi256EEESF_EEENS_6half_tENS5_IJlSB_lEEESI_SJ_NS4_8TiledMMAINS4_8MMA_AtomIJNS4_4SM904GMMA26MMA_64x256x16_F32F16F16_SSILNSN_5MajorE0ELSP_0ELNSN_7ScaleInE1ELSQ_1EEEEEENS4_6LayoutINS5_IJNSA_ILi2EEESB_SB_EEENS5_IJSB_NSA_ILi0EEESW_EEEEENS5_IJNS4_10UnderscoreESZ_SZ_EEEEENS4_13SM90_TMA_LOADENS4_14ComposedLayoutINS4_7SwizzleILi3ELi4ELi3EEENS4_18smem_ptr_flag_bitsILi16EEENST_INS5_IJNSA_ILi8EEENSA_ILi64EEEEEENS5_IJS19_SB_EEEEEEEvNS4_8identityES12_S1D_vS1E_EENS_8epilogue10collective6detail29Sm90TmaWarpSpecializedAdapterINS1H_15DefaultEpilogueISI_SJ_SJ_NS1G_6thread17LinearCombinationISI_Li1EffLNS1L_9ScaleType4KindE0ELNS_15FloatRoundStyleE2ESI_EENS1_15EpilogueDefaultEEEEEvvEEEEvNT_6ParamsE --------------------------
	.section	.text._ZN7cutlass13device_kernelINS_4gemm6kernel13GemmUniversalIN4cute5tupleIJiiiiEEENS1_10collective13CollectiveMmaINS1_34MainloopSm90TmaGmmaWarpSpecializedILi4ENS5_IJNS4_1CILi1EEESB_SB_EEENS1_35KernelTmaWarpSpecializedCooperativeEEENS5_IJNSA_ILi128EEENSA_ILi256EEESF_EEENS_6half_tENS5_IJlSB_lEEESI_SJ_NS4_8TiledMMAINS4_8MMA_AtomIJNS4_4SM904GMMA26MMA_64x256x16_F32F16F16_SSILNSN_5MajorE0ELSP_0ELNSN_7ScaleInE1ELSQ_1EEEEEENS4_6LayoutINS5_IJNSA_ILi2EEESB_SB_EEENS5_IJSB_NSA_ILi0EEESW_EEEEENS5_IJNS4_10UnderscoreESZ_SZ_EEEEENS4_13SM90_TMA_LOADENS4_14ComposedLayoutINS4_7SwizzleILi3ELi4ELi3EEENS4_18smem_ptr_flag_bitsILi16EEENST_INS5_IJNSA_ILi8EEENSA_ILi64EEEEEENS5_IJS19_SB_EEEEEEEvNS4_8identityES12_S1D_vS1E_EENS_8epilogue10collective6detail29Sm90TmaWarpSpecializedAdapterINS1H_15DefaultEpilogueISI_SJ_SJ_NS1G_6thread17LinearCombinationISI_Li1EffLNS1L_9ScaleType4KindE0ELNS_15FloatRoundStyleE2ESI_EENS1_15EpilogueDefaultEEEEEvvEEEEvNT_6ParamsE,"ax",@progbits
	.align	128
.text._ZN7cutlass13device_kernelINS_4gemm6kernel13GemmUniversalIN4cute5tupleIJiiiiEEENS1_10collective13CollectiveMmaINS1_34MainloopSm90TmaGmmaWarpSpecializedILi4ENS5_IJNS4_1CILi1EEESB_SB_EEENS1_35KernelTmaWarpSpecializedCooperativeEEENS5_IJNSA_ILi128EEENSA_ILi256EEESF_EEENS_6half_tENS5_IJlSB_lEEESI_SJ_NS4_8TiledMMAINS4_8MMA_AtomIJNS4_4SM904GMMA26MMA_64x256x16_F32F16F16_SSILNSN_5MajorE0ELSP_0ELNSN_7ScaleInE1ELSQ_1EEEEEENS4_6LayoutINS5_IJNSA_ILi2EEESB_SB_EEENS5_IJSB_NSA_ILi0EEESW_EEEEENS5_IJNS4_10UnderscoreESZ_SZ_EEEEENS4_13SM90_TMA_LOADENS4_14ComposedLayoutINS4_7SwizzleILi3ELi4ELi3EEENS4_18smem_ptr_flag_bitsILi16EEENST_INS5_IJNSA_ILi8EEENSA_ILi64EEEEEENS5_IJS19_SB_EEEEEEEvNS4_8identityES12_S1D_vS1E_EENS_8epilogue10collective6detail29Sm90TmaWarpSpecializedAdapterINS1H_15DefaultEpilogueISI_SJ_SJ_NS1G_6thread17LinearCombinationISI_Li1EffLNS1L_9ScaleType4KindE0ELNS_15FloatRoundStyleE2ESI_EENS1_15EpilogueDefaultEEEEEvvEEEEvNT_6ParamsE:
        .type           _ZN7cutlass13device_kernelINS_4gemm6kernel13GemmUniversalIN4cute5tupleIJiiiiEEENS1_10collective13CollectiveMmaINS1_34MainloopSm90TmaGmmaWarpSpecializedILi4ENS5_IJNS4_1CILi1EEESB_SB_EEENS1_35KernelTmaWarpSpecializedCooperativeEEENS5_IJNSA_ILi128EEENSA_ILi256EEESF_EEENS_6half_tENS5_IJlSB_lEEESI_SJ_NS4_8TiledMMAINS4_8MMA_AtomIJNS4_4SM904GMMA26MMA_64x256x16_F32F16F16_SSILNSN_5MajorE0ELSP_0ELNSN_7ScaleInE1ELSQ_1EEEEEENS4_6LayoutINS5_IJNSA_ILi2EEESB_SB_EEENS5_IJSB_NSA_ILi0EEESW_EEEEENS5_IJNS4_10UnderscoreESZ_SZ_EEEEENS4_13SM90_TMA_LOADENS4_14ComposedLayoutINS4_7SwizzleILi3ELi4ELi3EEENS4_18smem_ptr_flag_bitsILi16EEENST_INS5_IJNSA_ILi8EEENSA_ILi64EEEEEENS5_IJS19_SB_EEEEEEEvNS4_8identityES12_S1D_vS1E_EENS_8epilogue10collective6detail29Sm90TmaWarpSpecializedAdapterINS1H_15DefaultEpilogueISI_SJ_SJ_NS1G_6thread17LinearCombinationISI_Li1EffLNS1L_9ScaleType4KindE0ELNS_15FloatRoundStyleE2ESI_EENS1_15EpilogueDefaultEEEEEvvEEEEvNT_6ParamsE,@function
        .size           _ZN7cutlass13device_kernelINS_4gemm6kernel13GemmUniversalIN4cute5tupleIJiiiiEEENS1_10collective13CollectiveMmaINS1_34MainloopSm90TmaGmmaWarpSpecializedILi4ENS5_IJNS4_1CILi1EEESB_SB_EEENS1_35KernelTmaWarpSpecializedCooperativeEEENS5_IJNSA_ILi128EEENSA_ILi256EEESF_EEENS_6half_tENS5_IJlSB_lEEESI_SJ_NS4_8TiledMMAINS4_8MMA_AtomIJNS4_4SM904GMMA26MMA_64x256x16_F32F16F16_SSILNSN_5MajorE0ELSP_0ELNSN_7ScaleInE1ELSQ_1EEEEEENS4_6LayoutINS5_IJNSA_ILi2EEESB_SB_EEENS5_IJSB_NSA_ILi0EEESW_EEEEENS5_IJNS4_10UnderscoreESZ_SZ_EEEEENS4_13SM90_TMA_LOADENS4_14ComposedLayoutINS4_7SwizzleILi3ELi4ELi3EEENS4_18smem_ptr_flag_bitsILi16EEENST_INS5_IJNSA_ILi8EEENSA_ILi64EEEEEENS5_IJS19_SB_EEEEEEEvNS4_8identityES12_S1D_vS1E_EENS_8epilogue10collective6detail29Sm90TmaWarpSpecializedAdapterINS1H_15DefaultEpilogueISI_SJ_SJ_NS1G_6thread17LinearCombinationISI_Li1EffLNS1L_9ScaleType4KindE0ELNS_15FloatRoundStyleE2ESI_EENS1_15EpilogueDefaultEEEEEvvEEEEvNT_6ParamsE,(.L_x_322 - _ZN7cutlass13device_kernelINS_4gemm6kernel13GemmUniversalIN4cute5tupleIJiiiiEEENS1_10collective13CollectiveMmaINS1_34MainloopSm90TmaGmmaWarpSpecializedILi4ENS5_IJNS4_1CILi1EEESB_SB_EEENS1_35KernelTmaWarpSpecializedCooperativeEEENS5_IJNSA_ILi128EEENSA_ILi256EEESF_EEENS_6half_tENS5_IJlSB_lEEESI_SJ_NS4_8TiledMMAINS4_8MMA_AtomIJNS4_4SM904GMMA26MMA_64x256x16_F32F16F16_SSILNSN_5MajorE0ELSP_0ELNSN_7ScaleInE1ELSQ_1EEEEEENS4_6LayoutINS5_IJNSA_ILi2EEESB_SB_EEENS5_IJSB_NSA_ILi0EEESW_EEEEENS5_IJNS4_10UnderscoreESZ_SZ_EEEEENS4_13SM90_TMA_LOADENS4_14ComposedLayoutINS4_7SwizzleILi3ELi4ELi3EEENS4_18smem_ptr_flag_bitsILi16EEENST_INS5_IJNSA_ILi8EEENSA_ILi64EEEEEENS5_IJS19_SB_EEEEEEEvNS4_8identityES12_S1D_vS1E_EENS_8epilogue10collective6detail29Sm90TmaWarpSpecializedAdapterINS1H_15DefaultEpilogueISI_SJ_SJ_NS1G_6thread17LinearCombinationISI_Li1EffLNS1L_9ScaleType4KindE0ELNS_15FloatRoundStyleE2ESI_EENS1_15EpilogueDefaultEEEEEvvEEEEvNT_6ParamsE)
        .other          _ZN7cutlass13device_kernelINS_4gemm6kernel13GemmUniversalIN4cute5tupleIJiiiiEEENS1_10collective13CollectiveMmaINS1_34MainloopSm90TmaGmmaWarpSpecializedILi4ENS5_IJNS4_1CILi1EEESB_SB_EEENS1_35KernelTmaWarpSpecializedCooperativeEEENS5_IJNSA_ILi128EEENSA_ILi256EEESF_EEENS_6half_tENS5_IJlSB_lEEESI_SJ_NS4_8TiledMMAINS4_8MMA_AtomIJNS4_4SM904GMMA26MMA_64x256x16_F32F16F16_SSILNSN_5MajorE0ELSP_0ELNSN_7ScaleInE1ELSQ_1EEEEEENS4_6LayoutINS5_IJNSA_ILi2EEESB_SB_EEENS5_IJSB_NSA_ILi0EEESW_EEEEENS5_IJNS4_10UnderscoreESZ_SZ_EEEEENS4_13SM90_TMA_LOADENS4_14ComposedLayoutINS4_7SwizzleILi3ELi4ELi3EEENS4_18smem_ptr_flag_bitsILi16EEENST_INS5_IJNSA_ILi8EEENSA_ILi64EEEEEENS5_IJS19_SB_EEEEEEEvNS4_8identityES12_S1D_vS1E_EENS_8epilogue10collective6detail29Sm90TmaWarpSpecializedAdapterINS1H_15DefaultEpilogueISI_SJ_SJ_NS1G_6thread17LinearCombinationISI_Li1EffLNS1L_9ScaleType4KindE0ELNS_15FloatRoundStyleE2ESI_EENS1_15EpilogueDefaultEEEEEvvEEEEvNT_6ParamsE,@"STO_CUDA_ENTRY STV_DEFAULT"
_ZN7cutlass13device_kernelINS_4gemm6kernel13GemmUniversalIN4cute5tupleIJiiiiEEENS1_10collective13CollectiveMmaINS1_34MainloopSm90TmaGmmaWarpSpecializedILi4ENS5_IJNS4_1CILi1EEESB_SB_EEENS1_35KernelTmaWarpSpecializedCooperativeEEENS5_IJNSA_ILi128EEENSA_ILi256EEESF_EEENS_6half_tENS5_IJlSB_lEEESI_SJ_NS4_8TiledMMAINS4_8MMA_AtomIJNS4_4SM904GMMA26MMA_64x256x16_F32F16F16_SSILNSN_5MajorE0ELSP_0ELNSN_7ScaleInE1ELSQ_1EEEEEENS4_6LayoutINS5_IJNSA_ILi2EEESB_SB_EEENS5_IJSB_NSA_ILi0EEESW_EEEEENS5_IJNS4_10UnderscoreESZ_SZ_EEEEENS4_13SM90_TMA_LOADENS4_14ComposedLayoutINS4_7SwizzleILi3ELi4ELi3EEENS4_18smem_ptr_flag_bitsILi16EEENST_INS5_IJNSA_ILi8EEENSA_ILi64EEEEEENS5_IJS19_SB_EEEEEEEvNS4_8identityES12_S1D_vS1E_EENS_8epilogue10collective6detail29Sm90TmaWarpSpecializedAdapterINS1H_15DefaultEpilogueISI_SJ_SJ_NS1G_6thread17LinearCombinationISI_Li1EffLNS1L_9ScaleType4KindE0ELNS_15FloatRoundStyleE2ESI_EENS1_15EpilogueDefaultEEEEEvvEEEEvNT_6ParamsE:
[----:B------:R-:W0:Y:S01]  /*0000*/  LDC R1, c[0x0][0x28] ;  /* 0x00000a00ff017b82 */ /* 0x000e220000000800 */
[----:B------:R-:W1:Y:S01]  /*0010*/  S2R R18, SR_TID.X ;  /* 0x0000000000127919 */ /* 0x000e620000002100 */
[----:B------:R-:W-:Y:S01]  /*0020*/  ELECT P0, URZ, PT ;  /* 0x00000000003f782f */ /* 0x000fe20003800000 */
[----:B------:R-:W-:Y:S01]  /*0030*/  BSSY B0, `(.L_x_0) ;  /* 0x000000f000007945 */ /* 0x000fe20003800000 */
[--C-:B-1----:R-:W-:Y:S02]  /*0040*/  SHF.R.U32.HI R0, RZ, 0x5, R18.reuse ;  /* 0x00000005ff007819 */ /* 0x102fe40000011612 */
[----:B------:R-:W-:-:S03]  /*0050*/  SHF.R.U32.HI R22, RZ, 0x7, R18 ;  /* 0x00000007ff167819 */ /* 0x000fc60000011612 */
[----:B------:R-:W1:Y:S04]  /*0060*/  SHFL.IDX PT, R5, R0, RZ, 0x1f ;  /* 0x00001fff00057589 */ /* 0x000e6800000e0000 */
[----:B------:R2:W3:Y:S01]  /*0070*/  SHFL.IDX PT, R8, R22, RZ, 0x1f ;  /* 0x00001fff16087589 */ /* 0x0004e200000e0000 */
[----:B-1----:R-:W-:-:S13]  /*0080*/  ISETP.NE.OR P0, PT, R5, RZ, !P0 ;  /* 0x000000ff0500720c */ /* 0x002fda0004705670 */
[----:B0-23--:R-:W-:Y:S05]  /*0090*/  @P0 BRA `(.L_x_1) ;  /* 0x0000000000200947 */ /* 0x00dfea0003800000 */
[----:B------:R-:W-:Y:S02]  /*00a0*/  ULDC.64 UR4, c[0x0][0x198] ;  /* 0x0000660000047ab9 */ /* 0x000fe40000000a00 */
[----:B------:R-:W-:Y:S02]  /*00b0*/  UIADD3 UR6, UP0, UR4, 0xf0, URZ ;  /* 0x000000f004067890 */ /* 0x000fe4000ff1e03f */
[----:B------:R-:W-:Y:S02]  /*00c0*/  UIADD3 UR4, UP1, UR4, 0x1f0, URZ ;  /* 0x000001f004047890 */ /* 0x000fe4000ff3e03f */
[----:B------:R-:W-:Y:S02]  /*00d0*/  UIADD3.X UR7, URZ, UR5, URZ, UP0, !UPT ;  /* 0x000000053f077290 */ /* 0x000fe400087fe43f */
[----:B------:R-:W-:-:S07]  /*00e0*/  UIADD3.X UR5, URZ, UR5, URZ, UP1, !UPT ;  /* 0x000000053f057290 */ /* 0x000fce0008ffe43f */
[----:B------:R0:W-:Y:S02]  /*00f0*/  UTMACCTL.PF [UR6] ;  /* 0x00000000060079b9 */ /* 0x0001e40008040000 */
[----:B------:R0:W-:Y:S02]  /*0100*/  UTMACCTL.PF [UR4] ;  /* 0x00000000040079b9 */ /* 0x0001e40008040000 */
[----:B0-----:R-:W-:Y:S01]  /*0110*/  NOP ;  /* 0x0000000000007918 */ /* 0x001fe20000000000 */
.L_x_1:
[----:B------:R-:W-:Y:S05]  /*0120*/  BSYNC B0 ;  /* 0x0000000000007941 */ /* 0x000fea0003800000 */
.L_x_0:
[----:B------:R-:W0:Y:S02]  /*0130*/  SHFL.IDX PT, R2, R0, RZ, 0x1f ;  /* 0x00001fff00027589 */ /* 0x000e2400000e0000 */
[----:B0-----:R-:W-:-:S13]  /*0140*/  ISETP.NE.AND P0, PT, R2, RZ, PT ;  /* 0x000000ff0200720c */ /* 0x001fda0003f05270 */
[----:B------:R-:W-:Y:S05]  /*0150*/  @P0 BRA `(.L_x_2) ;  /* 0x0000000000580947 */ /* 0x000fea0003800000 */
[----:B------:R-:W0:Y:S01]  /*0160*/  S2UR UR8, SR_CgaCtaId ;  /* 0x00000000000879c3 */ /* 0x000e220000008800 */
[----:B------:R-:W-:Y:S01]  /*0170*/  UMOV UR4, 0x400 ;  /* 0x0000040000047882 */ /* 0x000fe20000000000 */
[----:B------:R-:W-:Y:S01]  /*0180*/  UMOV UR5, 0x1 ;  /* 0x0000000100057882 */ /* 0x000fe20000000000 */
[----:B------:R-:W-:Y:S01]  /*0190*/  UMOV UR6, 0x100 ;  /* 0x0000010000067882 */ /* 0x000fe20000000000 */
[----:B------:R-:W-:Y:S01]  /*01a0*/  ELECT P0, URZ, PT ;  /* 0x00000000003f782f */ /* 0x000fe20003800000 */
[----:B------:R-:W-:-:S04]  /*01b0*/  UIADD3 UR6, -UR6, 0x100000, URZ ;  /* 0x0010000006067890 */ /* 0x000fc8000fffe13f */
[----:B------:R-:W-:Y:S02]  /*01c0*/  USHF.L.U32 UR7, UR6, 0xb, URZ ;  /* 0x0000000b06077899 */ /* 0x000fe4000800063f */
[----:B------:R-:W-:Y:S02]  /*01d0*/  USHF.L.U32 UR6, UR6, 0x1, URZ ;  /* 0x0000000106067899 */ /* 0x000fe4000800063f */
[----:B0-----:R-:W-:Y:S02]  /*01e0*/  ULEA UR8, UR8, UR4, 0x18 ;  /* 0x0000000408087291 */ /* 0x001fe4000f8ec03f */
[----:B------:R-:W-:-:S04]  /*01f0*/  UIADD3 UR4, -UR5, 0x100000, URZ ;  /* 0x0010000005047890 */ /* 0x000fc8000fffe13f */
[----:B------:R-:W-:Y:S02]  /*0200*/  USHF.L.U32 UR5, UR4, 0xb, URZ ;  /* 0x0000000b04057899 */ /* 0x000fe4000800063f */
[----:B------:R-:W-:Y:S01]  /*0210*/  USHF.L.U32 UR4, UR4, 0x1, URZ ;  /* 0x0000000104047899 */ /* 0x000fe2000800063f */
[----:B------:R-:W0:Y:S11]  /*0220*/  FENCE.VIEW.ASYNC.S ;  /* 0x00000000000073c6 */ /* 0x000e360000000000 */
[----:B0-----:R0:W1:Y:S01]  /*0230*/  SYNCS.EXCH.64 URZ, [UR8], UR4 ;  /* 0x00000004083f75b2 */ /* 0x0010620008000100 */
[----:B------:R0:W2:Y:S01]  /*0240*/  SYNCS.EXCH.64 URZ, [UR8+0x20], UR6 ;  /* 0x00002006083f75b2 */ /* 0x0000a20008000100 */
[----:B------:R0:W3:Y:S01]  /*0250*/  SYNCS.EXCH.64 URZ, [UR8+0x8], UR4 ;  /* 0x00000804083f75b2 */ /* 0x0000e20008000100 */
[----:B------:R0:W4:Y:S01]  /*0260*/  SYNCS.EXCH.64 URZ, [UR8+0x28], UR6 ;  /* 0x00002806083f75b2 */ /* 0x0001220008000100 */
[----:B------:R0:W0:Y:S01]  /*0270*/  SYNCS.EXCH.64 URZ, [UR8+0x10], UR4 ;  /* 0x00001004083f75b2 */ /* 0x0000220008000100 */
[----:B------:R0:W0:Y:S01]  /*0280*/  SYNCS.EXCH.64 URZ, [UR8+0x30], UR6 ;  /* 0x00003006083f75b2 */ /* 0x0000220008000100 */
[----:B------:R0:W0:Y:S01]  /*0290*/  SYNCS.EXCH.64 URZ, [UR8+0x18], UR4 ;  /* 0x00001804083f75b2 */ /* 0x0000220008000100 */
[----:B------:R0:W0:Y:S01]  /*02a0*/  SYNCS.EXCH.64 URZ, [UR8+0x38], UR6 ;  /* 0x00003806083f75b2 */ /* 0x0000220008000100 */
[----:B------:R-:W-:Y:S01]  /*02b0*/  NOP ;  /* 0x0000000000007918 */ /* 0x000fe20000000000 */
.L_x_2:
[----:B------:R-:W5:Y:S01]  /*02c0*/  SHFL.IDX PT, R0, R0, RZ, 0x1f ;  /* 0x00001fff00007589 */ /* 0x000f6200000e0000 */
[----:B------:R-:W-:Y:S01]  /*02d0*/  ELECT P0, URZ, PT ;  /* 0x00000000003f782f */ /* 0x000fe20003800000 */
[----:B------:R-:W1:Y:S01]  /*02e0*/  LDC R2, c[0x0][0x65c] ;  /* 0x00019700ff027b82 */ /* 0x000e620000000800 */
[----:B------:R-:W-:Y:S01]  /*02f0*/  SHF.R.S32.HI R6, RZ, 0x1f, R5 ;  /* 0x0000001fff067819 */ /* 0x000fe20000011405 */
[----:B------:R-:W2:Y:S01]  /*0300*/  S2R R3, SR_CTAID.Y ;  /* 0x0000000000037919 */ /* 0x000ea20000002600 */
[----:B0-----:R-:W-:Y:S01]  /*0310*/  UMOV UR4, 0x20 ;  /* 0x0000002000047882 */ /* 0x001fe20000000000 */
[----:B------:R-:W-:Y:S01]  /*0320*/  ISETP.NE.AND P2, PT, R8, RZ, PT ;  /* 0x000000ff0800720c */ /* 0x000fe20003f45270 */
[----:B------:R-:W-:Y:S01]  /*0330*/  NOP ;  /* 0x0000000000007918 */ /* 0x000fe20000000000 */
[----:B------:R-:W0:Y:S01]  /*0340*/  S2R R4, SR_CTAID.X ;  /* 0x0000000000047919 */ /* 0x000e220000002500 */
[----:B------:R-:W-:Y:S01]  /*0350*/  LEA.HI R6, R6, R5, RZ, 0x2 ;  /* 0x0000000506067211 */ /* 0x000fe200078f10ff */
[----:B------:R-:W-:Y:S01]  /*0360*/  NOP ;  /* 0x0000000000007918 */ /* 0x000fe20000000000 */
[----:B-----5:R-:W-:-:S02]  /*0370*/  ISETP.NE.OR P0, PT, R0, RZ, !P0 ;  /* 0x000000ff0000720c */ /* 0x020fc40004705670 */
[----:B-1----:R-:W-:-:S04]  /*0380*/  ISETP.NE.AND P3, PT, R2, 0x1, PT ;  /* 0x000000010200780c */ /* 0x002fc80003f65270 */
[----:B------:R-:W-:Y:S02]  /*0390*/  P2R R0, PR, RZ, 0x8 ;  /* 0x00000008ff007803 */ /* 0x000fe40000000000 */
[----:B------:R-:W-:-:S05]  /*03a0*/  LOP3.LUT R0, R6, 0xfffffffc, RZ, 0xc0, !PT ;  /* 0xfffffffc06007812 */ /* 0x000fca00078ec0ff */
[----:B------:R-:W-:Y:S01]  /*03b0*/  VOTEU.ALL UP0, P0 ;  /* 0x00000000003f7886 */ /* 0x000fe20000000000 */
[----:B------:R-:W-:Y:S01]  /*03c0*/  IMAD.IADD R0, R5, 0x1, -R0 ;  /* 0x0000000105007824 */ /* 0x000fe200078e0a00 */
[----:B------:R-:W0:Y:S01]  /*03d0*/  @P3 LDC R17, c[0x0][0x10] ;  /* 0x00000400ff113b82 */ /* 0x000e220000000800 */
[----:B------:R-:W-:Y:S01]  /*03e0*/  VOTEU.ALL UP1, P0 ;  /* 0x00000000003f7886 */ /* 0x000fe20000020000 */
[----:B--2---:R-:W-:Y:S01]  /*03f0*/  @P3 IMAD.MOV.U32 R6, RZ, RZ, R3 ;  /* 0x000000ffff063224 */ /* 0x004fe200078e0003 */
[----:B------:R-:W-:Y:S01]  /*0400*/  @!UP0 UMOV UR6, 0x400 ;  /* 0x0000040000068882 */ /* 0x000fe20000000000 */
[----:B------:R-:W-:-:S04]  /*0410*/  @!UP0 UIADD3 UR4, -UR4, 0x100000, URZ ;  /* 0x0010000004048890 */ /* 0x000fc8000fffe13f */
[----:B------:R-:W-:Y:S02]  /*0420*/  @!UP0 USHF.L.U32 UR5, UR4, 0xb, URZ ;  /* 0x0000000b04058899 */ /* 0x000fe4000800063f */
[----:B------:R-:W-:Y:S01]  /*0430*/  @!UP0 USHF.L.U32 UR4, UR4, 0x1, URZ ;  /* 0x0000000104048899 */ /* 0x000fe2000800063f */
[----:B------:R-:W-:Y:S02]  /*0440*/  @P3 IMAD.MOV.U32 R7, RZ, RZ, RZ ;  /* 0x000000ffff073224 */ /* 0x000fe400078e00ff */
[----:B------:R-:W-:Y:S01]  /*0450*/  IMAD.MOV.U32 R5, RZ, RZ, RZ ;  /* 0x000000ffff057224 */ /* 0x000fe200078e00ff */
[----:B------:R-:W1:Y:S01]  /*0460*/  @!UP0 S2UR UR7, SR_CgaCtaId ;  /* 0x00000000000789c3 */ /* 0x000e620000008800 */
[----:B------:R-:W-:-:S07]  /*0470*/  @P3 IMAD.MOV.U32 R11, RZ, RZ, RZ ;  /* 0x000000ffff0b3224 */ /* 0x000fce00078e00ff */
[----:B------:R-:W2:Y:S01]  /*0480*/  @!P3 LDC R9, c[0x0][0xc] ;  /* 0x00000300ff09bb82 */ /* 0x000ea20000000800 */
[----:B0-----:R-:W-:-:S04]  /*0490*/  @P3 IMAD.WIDE.U32 R16, R4, R17, R6 ;  /* 0x0000001104103225 */ /* 0x001fc800078e0006 */
[----:B------:R-:W-:Y:S01]  /*04a0*/  @P3 IMAD.IADD R17, R17, 0x1, R11 ;  /* 0x0000000111113824 */ /* 0x000fe200078e020b */
[----:B-1----:R-:W-:Y:S01]  /*04b0*/  @!UP0 ULEA UR6, UR7, UR6, 0x18 ;  /* 0x0000000607068291 */ /* 0x002fe2000f8ec03f */
[----:B------:R-:W-:Y:S01]  /*04c0*/  VOTEU.ALL UP0, P0 ;  /* 0x00000000003f7886 */ /* 0x000fe20000000000 */
[----:B------:R-:W-:-:S04]  /*04d0*/  ISETP.NE.AND P0, PT, R0, 0x3, PT ;  /* 0x000000030000780c */ /* 0x000fc80003f05270 */
[----:B------:R-:W-:Y:S01]  /*04e0*/  ISETP.EQ.OR P0, PT, R0, RZ, !P0 ;  /* 0x000000ff0000720c */ /* 0x000fe20004702670 */
[----:B--2---:R-:W-:-:S03]  /*04f0*/  @!P3 IMAD.WIDE.U32 R6, R9, R3, R4 ;  /* 0x000000030906b225 */ /* 0x004fc600078e0004 */
[C---:B------:R-:W-:Y:S01]  /*0500*/  ISETP.EQ.AND P0, PT, R8.reuse, RZ, P0 ;  /* 0x000000ff0800720c */ /* 0x040fe20000702270 */
[----:B------:R-:W-:Y:S01]  /*0510*/  VIADD R8, R8, 0xffffffff ;  /* 0xffffffff08087836 */ /* 0x000fe20000000000 */
[----:B------:R-:W0:Y:S02]  /*0520*/  FENCE.VIEW.ASYNC.S ;  /* 0x00000000000073c6 */ /* 0x000e240000000000 */
[----:B0-----:R0:W3:Y:S01]  /*0530*/  @!UP0 SYNCS.EXCH.64 URZ, [UR6+0x50], UR4 ;  /* 0x00005004063f85b2 */ /* 0x0010e20008000100 */
[----:B------:R-:W-:Y:S01]  /*0540*/  @!P3 IMAD.MOV.U32 R16, RZ, RZ, R6 ;  /* 0x000000ffff10b224 */ /* 0x000fe200078e0006 */
[----:B------:R-:W-:Y:S01]  /*0550*/  SEL R19, RZ, 0x1, !P0 ;  /* 0x00000001ff137807 */ /* 0x000fe20004000000 */
[----:B------:R-:W-:Y:S01]  /*0560*/  @!P3 IMAD.MOV.U32 R17, RZ, RZ, R7 ;  /* 0x000000ffff11b224 */ /* 0x000fe200078e0007 */
[----:B------:R-:W-:-:S04]  /*0570*/  ISETP.GE.U32.AND P1, PT, R8, 0x2, PT ;  /* 0x000000020800780c */ /* 0x000fc80003f26070 */
[----:B------:R-:W-:Y:S01]  /*0580*/  SEL R19, R19, 0x2, P1 ;  /* 0x0000000213137807 */ /* 0x000fe20000800000 */
[----:B------:R0:W3:Y:S01]  /*0590*/  @!UP1 SYNCS.EXCH.64 URZ, [UR6+0x58], UR4 ;  /* 0x00005804063f95b2 */ /* 0x0000e20008000100 */
[----:B------:R-:W-:Y:S01]  /*05a0*/  NOP ;  /* 0x0000000000007918 */ /* 0x000fe20000000000 */
[----:B---34-:R-:W-:Y:S06]  /*05b0*/  BAR.SYNC.DEFER_BLOCKING 0x0 ;  /* 0x0000000000007b1d */ /* 0x018fec0000010000 */
[----:B------:R-:W-:Y:S05]  /*05c0*/  @!P2 BRA `(.L_x_3) ;  /* 0x0000009c0068a947 */ /* 0x000fea0003800000 */
[----:B------:R-:W-:-:S13]  /*05d0*/  ISETP.GT.U32.AND P0, PT, R8, 0x1, PT ;  /* 0x000000010800780c */ /* 0x000fda0003f04070 */
[----:B0-----:R-:W-:Y:S05]  /*05e0*/  @P0 EXIT ;  /* 0x000000000000094d */ /* 0x001fea0003800000 */
[----:B------:R-:W-:Y:S01]  /*05f0*/  ULDC.64 UR4, c[0x0][0x650] ;  /* 0x0001940000047ab9 */ /* 0x000fe20000000a00 */
[----:B------:R-:W-:Y:S01]  /*0600*/  PRMT R0, RZ, 0x7610, R0 ;  /* 0x00007610ff007816 */ /* 0x000fe20000000000 */
[----:B------:R-:W-:Y:S01]  /*0610*/  IMAD.MOV.U32 R153, RZ, RZ, -0x1 ;  /* 0xffffffffff997424 */ /* 0x000fe200078e00ff */
[----:B------:R-:W-:Y:S01]  /*0620*/  ISETP.GE.U32.AND P0, PT, R16, UR4, PT ;  /* 0x0000000410007c0c */ /* 0x000fe2000bf06070 */
[----:B------:R-:W-:Y:S02]  /*0630*/  IMAD.MOV.U32 R152, RZ, RZ, -0x1 ;  /* 0xffffffffff987424 */ /* 0x000fe400078e00ff */
[----:B------:R-:W-:Y:S01]  /*0640*/  IMAD.MOV.U32 R23, RZ, RZ, -0x1 ;  /* 0xffffffffff177424 */ /* 0x000fe200078e00ff */
[----:B------:R-:W-:-:S13]  /*0650*/  ISETP.GE.U32.AND.EX P0, PT, R17, UR5, PT, P0 ;  /* 0x0000000511007c0c */ /* 0x000fda000bf06100 */
[----:B------:R-:W-:Y:S05]  /*0660*/  @P0 BRA `(.L_x_4) ;  /* 0x0000000400540947 */ /* 0x000fea0003800000 */
[----:B------:R-:W0:Y:S01]  /*0670*/  LDC.64 R14, c[0x0][0x628] ;  /* 0x00018a00ff0e7b82 */ /* 0x000e220000000a00 */
[----:B------:R-:W-:Y:S02]  /*0680*/  IMAD.MOV.U32 R6, RZ, RZ, R16 ;  /* 0x000000ffff067224 */ /* 0x000fe400078e0010 */
[----:B------:R-:W-:-:S05]  /*0690*/  IMAD.MOV.U32 R7, RZ, RZ, R17 ;  /* 0x000000ffff077224 */ /* 0x000fca00078e0011 */
[----:B------:R-:W1:Y:S08]  /*06a0*/  LDC R0, c[0x0][0x630] ;  /* 0x00018c00ff007b82 */ /* 0x000e700000000800 */
[----:B------:R-:W2:Y:S01]  /*06b0*/  LDC.64 R20, c[0x0][0x620] ;  /* 0x00018800ff147b82 */ /* 0x000ea20000000a00 */
[----:B0-----:R-:W-:-:S04]  /*06c0*/  ISETP.NE.U32.AND P0, PT, R14, RZ, PT ;  /* 0x000000ff0e00720c */ /* 0x001fc80003f05070 */
[----:B------:R-:W-:-:S13]  /*06d0*/  ISETP.NE.AND.EX P0, PT, R15, RZ, PT, P0 ;  /* 0x000000ff0f00720c */ /* 0x000fda0003f05300 */
[----:B-12---:R-:W-:Y:S05]  /*06e0*/  @!P0 BRA `(.L_x_5) ;  /* 0x0000000000288947 */ /* 0x006fea0003800000 */
[----:B------:R-:W0:Y:S02]  /*06f0*/  LDC R11, c[0x0][0x634] ;  /* 0x00018d00ff0b7b82 */ /* 0x000e240000000800 */
[----:B0-----:R-:W-:-:S05]  /*0700*/  IADD3 R11, P0, R16, R11, RZ ;  /* 0x0000000b100b7210 */ /* 0x001fca0007f1e0ff */
[----:B------:R-:W-:-:S04]  /*0710*/  IMAD.X R13, RZ, RZ, R17, P0 ;  /* 0x000000ffff0d7224 */ /* 0x000fc800000e0611 */
[----:B------:R-:W-:-:S04]  /*0720*/  IMAD.WIDE.U32 R6, R13, R14, RZ ;  /* 0x0000000e0d067225 */ /* 0x000fc800078e00ff */
[----:B------:R-:W-:-:S04]  /*0730*/  IMAD.WIDE.U32 R8, P0, R11, R15, R6 ;  /* 0x0000000f0b087225 */ /* 0x000fc80007800006 */
[----:B------:R-:W-:-:S04]  /*0740*/  IMAD.WIDE.U32 R6, R11, R14, RZ ;  /* 0x0000000e0b067225 */ /* 0x000fc800078e00ff */
[----:B------:R-:W-:Y:S01]  /*0750*/  IMAD.X R11, RZ, RZ, RZ, P0 ;  /* 0x000000ffff0b7224 */ /* 0x000fe200000e06ff */
[----:B------:R-:W-:Y:S01]  /*0760*/  IADD3 RZ, P0, R7, R8, RZ ;  /* 0x0000000807ff7210 */ /* 0x000fe20007f1e0ff */
[----:B------:R-:W-:-:S04]  /*0770*/  IMAD.MOV.U32 R10, RZ, RZ, R9 ;  /* 0x000000ffff0a7224 */ /* 0x000fc800078e0009 */
[----:B------:R-:W-:-:S08]  /*0780*/  IMAD.WIDE.U32.X R6, R13, R15, R10, P0 ;  /* 0x0000000f0d067225 */ /* 0x000fd000000e040a */
.L_x_5:
[-CC-:B------:R-:W-:Y:S01]  /*0790*/  SHF.R.U64 R23, R6, R0.reuse, R7.reuse ;  /* 0x0000000006177219 */ /* 0x180fe20000001207 */
[----:B------:R-:W0:Y:S01]  /*07a0*/  LDC R10, c[0x0][0x618] ;  /* 0x00018600ff0a7b82 */ /* 0x000e220000000800 */
[----:B------:R-:W-:Y:S01]  /*07b0*/  SHF.R.U32.HI R5, RZ, R0, R7 ;  /* 0x00000000ff057219 */ /* 0x000fe20000011607 */
[----:B------:R-:W-:Y:S01]  /*07c0*/  ULDC UR4, c[0x0][0x150] ;  /* 0x0000540000047ab9 */ /* 0x000fe20000000800 */
[----:B------:R-:W-:Y:S02]  /*07d0*/  IADD3 R9, P0, RZ, -R23, RZ ;  /* 0x80000017ff097210 */ /* 0x000fe40007f1e0ff */
[----:B------:R-:W-:-:S03]  /*07e0*/  I2FP.F32.U32 R0, R4 ;  /* 0x0000000400007245 */ /* 0x000fc60000201000 */
[----:B------:R-:W1:Y:S01]  /*07f0*/  LDC.64 R28, c[0x0][0x640] ;  /* 0x00019000ff1c7b82 */ /* 0x000e620000000a00 */
[----:B------:R-:W-:Y:S02]  /*0800*/  IMAD.X R11, RZ, RZ, ~R5, P0 ;  /* 0x000000ffff0b7224 */ /* 0x000fe400000e0e05 */
[----:B------:R-:W-:Y:S01]  /*0810*/  FMUL R0, R0, UR4 ;  /* 0x0000000400007c20 */ /* 0x000fe20008400000 */
[----:B------:R-:W-:Y:S01]  /*0820*/  IMAD.WIDE.U32 R6, R9, R20, R16 ;  /* 0x0000001409067225 */ /* 0x000fe200078e0010 */
[----:B------:R-:W-:-:S03]  /*0830*/  ULDC UR4, c[0x0][0x154] ;  /* 0x0000550000047ab9 */ /* 0x000fc60000000800 */
[----:B------:R-:W-:Y:S01]  /*0840*/  IMAD R8, R11, R20, RZ ;  /* 0x000000140b087224 */ /* 0x000fe200078e02ff */
[----:B------:R-:W2:Y:S01]  /*0850*/  LDC R5, c[0x0][0x144] ;  /* 0x00005100ff057b82 */ /* 0x000ea20000000800 */
[----:B------:R-:W3:Y:S02]  /*0860*/  F2I.U32.TRUNC.NTZ R0, R0 ;  /* 0x0000000000007305 */ /* 0x000ee4000020f000 */
[----:B------:R-:W-:-:S04]  /*0870*/  IMAD R9, R9, R21, R8 ;  /* 0x0000001509097224 */ /* 0x000fc800078e0208 */
[----:B------:R-:W-:Y:S01]  /*0880*/  IMAD.IADD R7, R7, 0x1, R9 ;  /* 0x0000000107077824 */ /* 0x000fe200078e0209 */
[----:B------:R-:W4:Y:S01]  /*0890*/  LDC R12, c[0x0][0x608] ;  /* 0x00018200ff0c7b82 */ /* 0x000f220000000800 */
[----:B------:R-:W-:-:S03]  /*08a0*/  IMAD.MOV.U32 R9, RZ, RZ, -0x1 ;  /* 0xffffffffff097424 */ /* 0x000fc600078e00ff */
[-CC-:B0-----:R-:W-:Y:S02]  /*08b0*/  SHF.R.U64 R20, R6, R10.reuse, R7.reuse ;  /* 0x0000000a06147219 */ /* 0x181fe40000001207 */
[----:B------:R-:W-:Y:S02]  /*08c0*/  I2FP.F32.U32 R6, R3 ;  /* 0x0000000300067245 */ /* 0x000fe40000201000 */
[----:B------:R-:W0:Y:S01]  /*08d0*/  LDC R26, c[0x0][0x658] ;  /* 0x00019600ff1a7b82 */ /* 0x000e220000000800 */
[----:B-1----:R-:W-:Y:S01]  /*08e0*/  ISETP.NE.U32.AND P0, PT, R28, RZ, PT ;  /* 0x000000ff1c00720c */ /* 0x002fe20003f05070 */
[----:B---3--:R-:W-:Y:S01]  /*08f0*/  IMAD.MOV R8, RZ, RZ, -R0 ;  /* 0x000000ffff087224 */ /* 0x008fe200078e0a00 */
[----:B------:R-:W-:Y:S01]  /*0900*/  SHF.R.U32.HI R7, RZ, R10, R7 ;  /* 0x0000000aff077219 */ /* 0x000fe20000011607 */
[----:B------:R-:W-:Y:S01]  /*0910*/  FMUL R6, R6, UR4 ;  /* 0x0000000406067c20 */ /* 0x000fe20008400000 */
[----:B------:R-:W-:-:S03]  /*0920*/  ISETP.NE.AND.EX P0, PT, R29, RZ, PT, P0 ;  /* 0x000000ff1d00720c */ /* 0x000fc60003f05300 */
[----:B------:R-:W1:Y:S01]  /*0930*/  LDC R14, c[0x0][0x148] ;  /* 0x00005200ff0e7b82 */ /* 0x000e620000000800 */
[----:B--2---:R-:W-:-:S07]  /*0940*/  IMAD R0, R5, R8, R4 ;  /* 0x0000000805007224 */ /* 0x004fce00078e0204 */
[----:B------:R-:W2:Y:S01]  /*0950*/  LDC R24, c[0x0][0x600] ;  /* 0x00018000ff187b82 */ /* 0x000ea20000000800 */
[-CC-:B----4-:R-:W-:Y:S02]  /*0960*/  SHF.R.U64 R30, R20, R12.reuse, R7.reuse ;  /* 0x0000000c141e7219 */ /* 0x190fe40000001207 */
[----:B------:R-:W-:Y:S01]  /*0970*/  SHF.R.U32.HI R5, RZ, R12, R7 ;  /* 0x0000000cff057219 */ /* 0x000fe20000011607 */
[----:B------:R-:W-:Y:S01]  /*0980*/  IMAD.MOV.U32 R7, RZ, RZ, 0x1 ;  /* 0x00000001ff077424 */ /* 0x000fe200078e00ff */
[----:B------:R3:W4:Y:S03]  /*0990*/  F2I.U32.TRUNC.NTZ R12, R6 ;  /* 0x00000006000c7305 */ /* 0x000726000020f000 */
[----:B------:R-:W1:Y:S01]  /*09a0*/  LDC R15, c[0x0][0x648] ;  /* 0x00019200ff0f7b82 */ /* 0x000e620000000800 */
[-C--:B0-----:R-:W-:Y:S02]  /*09b0*/  SHF.L.U32 R4, R9, R26.reuse, RZ ;  /* 0x0000001a09047219 */ /* 0x081fe400000006ff */
[----:B------:R-:W-:-:S02]  /*09c0*/  SHF.R.U64 R32, R30, R26, R5 ;  /* 0x0000001a1e207219 */ /* 0x000fc40000001205 */
[----:B------:R-:W-:Y:S02]  /*09d0*/  LOP3.LUT R11, RZ, R4, RZ, 0x33, !PT ;  /* 0x00000004ff0b7212 */ /* 0x000fe400078e33ff */
[-C--:B------:R-:W-:Y:S01]  /*09e0*/  SHF.R.U32.HI R5, RZ, R26.reuse, R5 ;  /* 0x0000001aff057219 */ /* 0x080fe20000011605 */
[----:B------:R-:W0:Y:S01]  /*09f0*/  LDC R21, c[0x0][0x638] ;  /* 0x00018e00ff157b82 */ /* 0x000e220000000800 */
[----:B------:R-:W-:Y:S01]  /*0a00*/  SHF.L.U32 R10, R7, R26, RZ ;  /* 0x0000001a070a7219 */ /* 0x000fe200000006ff */
[----:B------:R-:W-:-:S06]  /*0a10*/  IMAD.MOV.U32 R4, RZ, RZ, R32 ;  /* 0x000000ffff047224 */ /* 0x000fcc00078e0020 */
[----:B------:R-:W0:Y:S01]  /*0a20*/  LDC R153, c[0x0][0x610] ;  /* 0x00018400ff997b82 */ /* 0x000e220000000800 */
[----:B---34-:R-:W-:Y:S05]  /*0a30*/  @!P0 BRA `(.L_x_6) ;  /* 0x0000000000288947 */ /* 0x018fea0003800000 */
[----:B------:R-:W3:Y:S02]  /*0a40*/  LDC R9, c[0x0][0x64c] ;  /* 0x00019300ff097b82 */ /* 0x000ee40000000800 */
[----:B---3--:R-:W-:-:S05]  /*0a50*/  IADD3 R9, P0, R32, R9, RZ ;  /* 0x0000000920097210 */ /* 0x008fca0007f1e0ff */
        /* <DEDUP_REMOVED lines=8> */
.L_x_6:
[----:B-1----:R-:W-:Y:S01]  /*0ae0*/  SHF.R.U64 R4, R4, R15, R5 ;  /* 0x0000000f04047219 */ /* 0x002fe20000001205 */
[----:B--2---:R-:W-:Y:S01]  /*0af0*/  VIADD R5, R24, 0xffffffff ;  /* 0xffffffff18057836 */ /* 0x004fe20000000000 */
[----:B------:R-:W-:Y:S01]  /*0b00*/  LOP3.LUT R11, R30, R11, RZ, 0xc0, !PT ;  /* 0x0000000b1e0b7212 */ /* 0x000fe200078ec0ff */
[----:B------:R-:W-:Y:S02]  /*0b10*/  IMAD.MOV R12, RZ, RZ, -R12 ;  /* 0x000000ffff0c7224 */ /* 0x000fe400078e0a0c */
[----:B------:R-:W-:Y:S02]  /*0b20*/  IMAD.MOV R6, RZ, RZ, -R4 ;  /* 0x000000ffff067224 */ /* 0x000fe400078e0a04 */
[----:B------:R-:W-:Y:S01]  /*0b30*/  IMAD R11, R10, R4, R11 ;  /* 0x000000040a0b7224 */ /* 0x000fe200078e020b */
[----:B------:R-:W-:Y:S01]  /*0b40*/  LOP3.LUT R4, R20, R5, RZ, 0xc0, !PT ;  /* 0x0000000514047212 */ /* 0x000fe200078ec0ff */
[----:B------:R-:W-:Y:S02]  /*0b50*/  @P3 IMAD R0, R14, R12, R3 ;  /* 0x0000000c0e003224 */ /* 0x000fe400078e0203 */
[----:B0-----:R-:W-:-:S02]  /*0b60*/  IMAD R3, R6, R21, R32 ;  /* 0x0000001506037224 */ /* 0x001fc400078e0220 */
[----:B------:R-:W-:Y:S02]  /*0b70*/  IMAD R153, R11, R153, R0 ;  /* 0x000000990b997224 */ /* 0x000fe400078e0200 */
[----:B------:R-:W-:Y:S02]  /*0b80*/  IMAD R4, R3, R24, R4 ;  /* 0x0000001803047224 */ /* 0x000fe400078e0204 */
[----:B------:R-:W-:-:S03]  /*0b90*/  IMAD.MOV.U32 R0, RZ, RZ, 0x1 ;  /* 0x00000001ff007424 */ /* 0x000fc600078e00ff */
[----:B------:R-:W-:Y:S02]  /*0ba0*/  SEL R152, R4, R153, !P3 ;  /* 0x0000009904987207 */ /* 0x000fe40005800000 */
[----:B------:R-:W-:-:S07]  /*0bb0*/  SEL R153, R153, R4, !P3 ;  /* 0x0000000499997207 */ /* 0x000fce0005800000 */
.L_x_4:
[----:B------:R-:W-:-:S08]  /*0bc0*/  NOP ;  /* 0x0000000000007918 */ /* 0x000fd00000000000 */
[----:B------:R-:W0:Y:S02]  /*0bd0*/  USETMAXREG.TRY_ALLOC.CTAPOOL UP0, 0xe8 ;  /* 0x000000e8000079c8 */ /* 0x000e240008000600 */
[----:B0-----:R-:W-:-:S13]  /*0be0*/  PLOP3.LUT P0, PT, PT, PT, UP0, 0x80, 0x0 ;  /* 0x000000000000781c */ /* 0x001fda0003f0f008 */
[----:B------:R-:W-:Y:S05]  /*0bf0*/  @!P0 BRA `(.L_x_4) ;  /* 0xfffffffc00f08947 */ /* 0x000fea000383ffff */
[----:B------:R-:W-:Y:S01]  /*0c00*/  ULDC.64 UR4, c[0x0][0x598] ;  /* 0x0001660000047ab9 */ /* 0x000fe20000000a00 */
[----:B------:R-:W-:Y:S01]  /*0c10*/  ULDC.64 UR36, c[0x0][0x208] ;  /* 0x0000820000247ab9 */ /* 0x000fe20000000a00 */
[----:B------:R-:W-:-:S04]  /*0c20*/  ISETP.NE.U32.AND P0, PT, RZ, UR4, PT ;  /* 0x00000004ff007c0c */ /* 0x000fc8000bf05070 */
[----:B------:R-:W-:-:S13]  /*0c30*/  ISETP.NE.AND.EX P0, PT, RZ, UR5, PT, P0 ;  /* 0x00000005ff007c0c */ /* 0x000fda000bf05300 */
[----:B------:R-:W-:Y:S05]  /*0c40*/  @!P0 BRA `(.L_x_7) ;  /* 0x00000000001c8947 */ /* 0x000fea0003800000 */
[----:B------:R-:W0:Y:S02]  /*0c50*/  LDC.64 R4, c[0x0][0x598] ;  /* 0x00016600ff047b82 */ /* 0x000e240000000a00 */
[----:B0-----:R-:W2:Y:S02]  /*0c60*/  LDG.E.64 R4, desc[UR36][R4.64] ;  /* 0x0000002404047981 */ /* 0x001ea4000c1e1b00 */
[----:B--2---:R-:W-:-:S04]  /*0c70*/  ISETP.NE.U32.AND P0, PT, R4, RZ, PT ;  /* 0x000000ff0400720c */ /* 0x004fc80003f05070 */
[----:B------:R-:W-:-:S13]  /*0c80*/  ISETP.NE.AND.EX P0, PT, R5, RZ, PT, P0 ;  /* 0x000000ff0500720c */ /* 0x000fda0003f05300 */
[----:B------:R-:W-:Y:S05]  /*0c90*/  @!P0 BRA `(.L_x_7) ;  /* 0x0000000000088947 */ /* 0x000fea0003800000 */
[----:B------:R0:W5:Y:S01]  /*0ca0*/  LD.E R154, desc[UR36][R4.64] ;  /* 0x00000024049a7980 */ /* 0x000162000c101900 */
[----:B------:R-:W-:Y:S05]  /*0cb0*/  BRA `(.L_x_8) ;  /* 0x0000000000247947 */ /* 0x000fea0003800000 */
.L_x_7:
[----:B------:R-:W-:Y:S02]  /*0cc0*/  ULDC.64 UR4, c[0x0][0x588] ;  /* 0x0001620000047ab9 */ /* 0x000fe40000000a00 */
[----:B------:R-:W-:-:S04]  /*0cd0*/  ISETP.NE.U32.AND P0, PT, RZ, UR4, PT ;  /* 0x00000004ff007c0c */ /* 0x000fc8000bf05070 */
[----:B------:R-:W-:-:S13]  /*0ce0*/  ISETP.NE.AND.EX P0, PT, RZ, UR5, PT, P0 ;  /* 0x00000005ff007c0c */ /* 0x000fda000bf05300 */
[----:B------:R-:W-:Y:S05]  /*0cf0*/  @!P0 BRA `(.L_x_9) ;  /* 0x00000000000c8947 */ /* 0x000fea0003800000 */
[----:B------:R-:W0:Y:S02]  /*0d00*/  LDC.64 R154, c[0x0][0x588] ;  /* 0x00016200ff9a7b82 */ /* 0x000e240000000a00 */
[----:B0-----:R1:W5:Y:S01]  /*0d10*/  LDG.E R154, desc[UR36][R154.64] ;  /* 0x000000249a9a7981 */ /* 0x001362000c1e1900 */
[----:B------:R-:W-:Y:S05]  /*0d20*/  BRA `(.L_x_8) ;  /* 0x0000000000087947 */ /* 0x000fea0003800000 */
.L_x_9:
[----:B------:R-:W-:Y:S02]  /*0d30*/  ULDC UR4, c[0x0][0x580] ;  /* 0x0001600000047ab9 */ /* 0x000fe40000000800 */
[----:B------:R-:W-:-:S07]  /*0d40*/  IMAD.U32 R154, RZ, RZ, UR4 ;  /* 0x00000004ff9a7e24 */ /* 0x000fce000f8e00ff */
.L_x_8:
[----:B------:R-:W-:Y:S02]  /*0d50*/  ULDC.64 UR4, c[0x0][0x5a0] ;  /* 0x0001680000047ab9 */ /* 0x000fe40000000a00 */
[----:B------:R-:W-:-:S04]  /*0d60*/  ISETP.NE.U32.AND P0, PT, RZ, UR4, PT ;  /* 0x00000004ff007c0c */ /* 0x000fc8000bf05070 */
[----:B------:R-:W-:-:S13]  /*0d70*/  ISETP.NE.AND.EX P0, PT, RZ, UR5, PT, P0 ;  /* 0x00000005ff007c0c */ /* 0x000fda000bf05300 */
[----:B------:R-:W-:Y:S05]  /*0d80*/  @!P0 BRA `(.L_x_10) ;  /* 0x00000000001c8947 */ /* 0x000fea0003800000 */
[----:B0-----:R-:W0:Y:S02]  /*0d90*/  LDC.64 R4, c[0x0][0x5a0] ;  /* 0x00016800ff047b82 */ /* 0x001e240000000a00 */
[----:B0-----:R-:W2:Y:S02]  /*0da0*/  LDG.E.64 R4, desc[UR36][R4.64] ;  /* 0x0000002404047981 */ /* 0x001ea4000c1e1b00 */
[----:B--2---:R-:W-:-:S04]  /*0db0*/  ISETP.NE.U32.AND P0, PT, R4, RZ, PT ;  /* 0x000000ff0400720c */ /* 0x004fc80003f05070 */
[----:B------:R-:W-:-:S13]  /*0dc0*/  ISETP.NE.AND.EX P0, PT, R5, RZ, PT, P0 ;  /* 0x000000ff0500720c */ /* 0x000fda0003f05300 */
[----:B------:R-:W-:Y:S05]  /*0dd0*/  @!P0 BRA `(.L_x_10) ;  /* 0x0000000000088947 */ /* 0x000fea0003800000 */
[----:B-1----:R0:W5:Y:S01]  /*0de0*/  LD.E R155, desc[UR36][R4.64] ;  /* 0x00000024049b7980 */ /* 0x002162000c101900 */
[----:B------:R-:W-:Y:S05]  /*0df0*/  BRA `(.L_x_11) ;  /* 0x0000000000247947 */ /* 0x000fea0003800000 */
.L_x_10:
[----:B------:R-:W-:Y:S02]  /*0e00*/  ULDC.64 UR4, c[0x0][0x590] ;  /* 0x0001640000047ab9 */ /* 0x000fe40000000a00 */
[----:B------:R-:W-:-:S04]  /*0e10*/  ISETP.NE.U32.AND P0, PT, RZ, UR4, PT ;  /* 0x00000004ff007c0c */ /* 0x000fc8000bf05070 */
[----:B------:R-:W-:-:S13]  /*0e20*/  ISETP.NE.AND.EX P0, PT, RZ, UR5, PT, P0 ;  /* 0x00000005ff007c0c */ /* 0x000fda000bf05300 */
[----:B------:R-:W-:Y:S05]  /*0e30*/  @!P0 BRA `(.L_x_12) ;  /* 0x00000000000c8947 */ /* 0x000fea0003800000 */
[----:B0-----:R-:W1:Y:S02]  /*0e40*/  LDC.64 R4, c[0x0][0x590] ;  /* 0x00016400ff047b82 */ /* 0x001e640000000a00 */
[----:B-1----:R1:W5:Y:S01]  /*0e50*/  LDG.E R155, desc[UR36][R4.64] ;  /* 0x00000024049b7981 */ /* 0x002362000c1e1900 */
[----:B------:R-:W-:Y:S05]  /*0e60*/  BRA `(.L_x_11) ;  /* 0x0000000000087947 */ /* 0x000fea0003800000 */
.L_x_12:
[----:B------:R-:W-:Y:S02]  /*0e70*/  ULDC UR4, c[0x0][0x584] ;  /* 0x0001610000047ab9 */ /* 0x000fe40000000800 */
[----:B-1----:R-:W-:-:S07]  /*0e80*/  IMAD.U32 R155, RZ, RZ, UR4 ;  /* 0x00000004ff9b7e24 */ /* 0x002fce000f8e00ff */
.L_x_11:
[----:B------:R-:W-:-:S13]  /*0e90*/  LOP3.LUT P0, RZ, R0, 0xff, RZ, 0xc0, !PT ;  /* 0x000000ff00ff7812 */ /* 0x000fda000780c0ff */
[----:B------:R-:W-:Y:S05]  /*0ea0*/  @!P0 EXIT ;  /* 0x000000000000894d */ /* 0x000fea0003800000 */
[----:B------:R-:W-:Y:S01]  /*0eb0*/  ULDC UR4, c[0x0][0x28c] ;  /* 0x0000a30000047ab9 */ /* 0x000fe20000000800 */
[----:B------:R-:W-:Y:S01]  /*0ec0*/  LOP3.LUT R158, R19, 0x1, RZ, 0xfc, !PT ;  /* 0x00000001139e7812 */ /* 0x000fe200078efcff */
[----:B------:R-:W-:Y:S01]  /*0ed0*/  UIADD3 UR4, UR4, 0x7f, URZ ;  /* 0x0000007f04047890 */ /* 0x000fe2000fffe03f */
[----:B------:R-:W-:Y:S01]  /*0ee0*/  UMOV UR38, URZ ;  /* 0x0000003f00267c82 */ /* 0x000fe20008000000 */
[----:B------:R-:W-:Y:S02]  /*0ef0*/  UMOV UR39, URZ ;  /* 0x0000003f00277c82 */ /* 0x000fe40008000000 */
[----:B------:R-:W-:-:S04]  /*0f00*/  USHF.R.S32.HI UR5, URZ, 0x1f, UR4 ;  /* 0x0000001f3f057899 */ /* 0x000fc80008011404 */
[----:B------:R-:W-:-:S04]  /*0f10*/  ULEA.HI UR5, UR5, UR4, URZ, 0x7 ;  /* 0x0000000405057291 */ /* 0x000fc8000f8f383f */
[----:B------:R-:W-:-:S12]  /*0f20*/  USHF.R.S32.HI UR40, URZ, 0x7, UR5 ;  /* 0x000000073f287899 */ /* 0x000fd80008011405 */
.L_x_286:
[----:B------:R-:W-:Y:S01]  /*0f30*/  LOP3.LUT R0, R18, 0x80, RZ, 0xc0, !PT ;  /* 0x0000008012007812 */ /* 0x000fe200078ec0ff */
[----:B--2---:R-:W2:Y:S01]  /*0f40*/  S2UR UR7, SR_CgaCtaId ;  /* 0x00000000000779c3 */ /* 0x004ea20000008800 */
[----:B------:R-:W-:Y:S02]  /*0f50*/  UMOV UR6, 0x400 ;  /* 0x0000040000067882 */ /* 0x000fe40000000000 */
[----:B------:R-:W-:-:S06]  /*0f60*/  SHF.R.U32.HI R0, RZ, 0x7, R0 ;  /* 0x00000007ff007819 */ /* 0x000fcc0000011600 */
[----:B---3--:R-:W3:Y:S01]  /*0f70*/  SHFL.IDX PT, R0, R0, RZ, 0x1f ;  /* 0x00001fff00007589 */ /* 0x008ee200000e0000 */
[----:B--2---:R-:W-:Y:S01]  /*0f80*/  ULEA UR42, UR7, UR6, 0x18 ;  /* 0x00000006072a7291 */ /* 0x004fe2000f8ec03f */
[----:B---3--:R-:W-:-:S13]  /*0f90*/  R2UR UR4, R0 ;  /* 0x00000000000472ca */ /* 0x008fda00000e0000 */
[----:B------:R-:W-:-:S04]  /*0fa0*/  ULEA.HI UR5, UR4, UR4, URZ, 0x1 ;  /* 0x0000000404057291 */ /* 0x000fc8000f8f083f */
[----:B------:R-:W-:-:S04]  /*0fb0*/  ULOP3.LUT UR5, UR5, 0x7fffe, URZ, 0xc0, !UPT ;  /* 0x0007fffe05057892 */ /* 0x000fc8000f8ec03f */
[----:B------:R-:W-:-:S03]  /*0fc0*/  UIADD3 UR5, UR4, -UR5, URZ ;  /* 0x8000000504057290 */ /* 0x000fc6000fffe03f */
[----:B------:R-:W-:Y:S01]  /*0fd0*/  ULDC UR4, c[0x0][0x28c] ;  /* 0x0000a30000047ab9 */ /* 0x000fe20000000800 */
[----:B------:R-:W-:Y:S01]  /*0fe0*/  ULEA UR5, UR5, UR42, 0xd ;  /* 0x0000002a05057291 */ /* 0x000fe2000f8e683f */
[----:B------:R-:W-:-:S03]  /*0ff0*/  ISETP.LT.AND P0, PT, RZ, UR4, PT ;  /* 0x00000004ff007c0c */ /* 0x000fc6000bf01270 */
[----:B------:R-:W-:-:S04]  /*1000*/  UIADD3 UR5, UR5, 0x100, URZ ;  /* 0x0000010005057890 */ /* 0x000fc8000fffe03f */
[----:B------:R-:W-:-:S04]  /*1010*/  USHF.R.U32.HI UR5, URZ, 0x4, UR5 ;  /* 0x000000043f057899 */ /* 0x000fc80008011605 */
[----:B------:R-:W-:Y:S02]  /*1020*/  ULOP3.LUT UR41, UR5, 0x3fff, URZ, 0xc0, !UPT ;  /* 0x00003fff05297892 */ /* 0x000fe4000f8ec03f */
[----:B-1----:R-:W-:Y:S10]  /*1030*/  @P0 BRA `(.L_x_13) ;  /* 0x0000000000400947 */ /* 0x002ff40003800000 */
[----:B------:R-:W-:Y:S01]  /*1040*/  MOV R0, 0x0 ;  /* 0x0000000000007802 */ /* 0x000fe20000000f00 */
[----:B------:R-:W-:Y:S01]  /*1050*/  ULDC.64 UR4, c[0x4][0x68] ;  /* 0x01001a0000047ab9 */ /* 0x000fe20000000a00 */
[----:B------:R-:W-:Y:S01]  /*1060*/  ULDC.64 UR6, c[0x4][0x8] ;  /* 0x0100020000067ab9 */ /* 0x000fe20000000a00 */
[----:B01----:R-:W-:Y:S01]  /*1070*/  IMAD.U32 R4, RZ, RZ, UR4 ;  /* 0x00000004ff047e24 */ /* 0x003fe2000f8e00ff */
[----:B------:R0:W1:Y:S01]  /*1080*/  LDC.64 R14, c[0x4][R0] ;  /* 0x01000000000e7b82 */ /* 0x0000620000000a00 */
[----:B------:R-:W-:Y:S01]  /*1090*/  IMAD.U32 R5, RZ, RZ, UR5 ;  /* 0x00000005ff057e24 */ /* 0x000fe2000f8e00ff */
[----:B------:R-:W-:Y:S01]  /*10a0*/  ULDC.64 UR4, c[0x4][0x70] ;  /* 0x01001c0000047ab9 */ /* 0x000fe20000000a00 */
[----:B------:R-:W-:Y:S02]  /*10b0*/  IMAD.U32 R10, RZ, RZ, UR6 ;  /* 0x00000006ff0a7e24 */ /* 0x000fe4000f8e00ff */
[----:B------:R-:W-:Y:S02]  /*10c0*/  IMAD.U32 R6, RZ, RZ, UR4 ;  /* 0x00000004ff067e24 */ /* 0x000fe4000f8e00ff */
[----:B------:R-:W-:-:S02]  /*10d0*/  IMAD.U32 R7, RZ, RZ, UR5 ;  /* 0x00000005ff077e24 */ /* 0x000fc4000f8e00ff */
[----:B------:R-:W-:Y:S02]  /*10e0*/  IMAD.U32 R11, RZ, RZ, UR7 ;  /* 0x00000007ff0b7e24 */ /* 0x000fe4000f8e00ff */
[----:B------:R-:W-:Y:S02]  /*10f0*/  IMAD.MOV.U32 R8, RZ, RZ, 0x1e1 ;  /* 0x000001e1ff087424 */ /* 0x000fe400078e00ff */
[----:B------:R-:W-:Y:S02]  /*1100*/  IMAD.MOV.U32 R12, RZ, RZ, 0x1 ;  /* 0x00000001ff0c7424 */ /* 0x000fe400078e00ff */
[----:B0-----:R-:W-:-:S07]  /*1110*/  IMAD.MOV.U32 R13, RZ, RZ, RZ ;  /* 0x000000ffff0d7224 */ /* 0x001fce00078e00ff */
[----:B------:R-:W-:-:S07]  /*1120*/  LEPC R20, `(.L_x_13) ;  /* 0x000000001014794e */ /* 0x000fce0000000000 */
[----:B-1---5:R-:W-:Y:S05]  /*1130*/  CALL.ABS.NOINC R14 ;  /* 0x000000000e007343 */ /* 0x022fea0003c00000 */
.L_x_13:
[----:B------:R-:W-:-:S13]  /*1140*/  ISETP.NE.AND P0, PT, R158, 0x3, PT ;  /* 0x000000039e00780c */ /* 0x000fda0003f05270 */
[----:B------:R-:W-:Y:S05]  /*1150*/  @!P0 BRA `(.L_x_14) ;  /* 0x0000000000048947 */ /* 0x000fea0003800000 */
[----:B------:R-:W-:Y:S01]  /*1160*/  BPT.TRAP 0x1 ;  /* 0x000000040000795c */ /* 0x000fe20000300000 */
.L_x_14:
[----:B------:R-:W-:Y:S02]  /*1170*/  IMAD.U32 R3, RZ, RZ, UR39 ;  /* 0x00000027ff037e24 */ /* 0x000fe4000f8e00ff */
[----:B------:R-:W-:-:S03]  /*1180*/  IMAD.U32 R0, RZ, RZ, UR38 ;  /* 0x00000026ff007e24 */ /* 0x000fc6000f8e00ff */
[----:B------:R-:W-:Y:S02]  /*1190*/  LEA R3, R3, UR42, 0x3 ;  /* 0x0000002a03037c11 */ /* 0x000fe4000f8e18ff */
[----:B------:R-:W-:-:S04]  /*11a0*/  SHF.L.U32 R0, R0, 0x1f, RZ ;  /* 0x0000001f00007819 */ /* 0x000fc800000006ff */
[----:B------:R2:W3:Y:S01]  /*11b0*/  SYNCS.PHASECHK.TRANS64.TRYWAIT P1, [R3+URZ], R0 ;  /* 0x00000000030075a7 */ /* 0x0004e2000802017f */
[----:B------:R-:W-:Y:S05]  /*11c0*/  @!P0 BRA `(.L_x_15) ;  /* 0x0000000000048947 */ /* 0x000fea0003800000 */
[----:B------:R-:W-:Y:S01]  /*11d0*/  BPT.TRAP 0x1 ;  /* 0x000000040000795c */ /* 0x000fe20000300000 */
.L_x_15:
[----:B---3--:R-:W-:Y:S05]  /*11e0*/  @P1 BRA `(.L_x_16) ;  /* 0x0000000000081947 */ /* 0x008fea0003800000 */
[----:B------:R-:W3:Y:S02]  /*11f0*/  SYNCS.PHASECHK.TRANS64.TRYWAIT P1, [R3+URZ], R0 ;  /* 0x00000000030075a7 */ /* 0x000ee4000802017f */
[----:B---3--:R-:W-:Y:S05]  /*1200*/  @!P1 BRA `(.L_x_17) ;  /* 0x000000a800189947 */ /* 0x008fea0003800000 */
.L_x_16:
[----:B------:R-:W-:-:S04]  /*1210*/  UISETP.LT.AND UP0, UPT, UR40, 0x1, UPT ;  /* 0x000000012800788c */ /* 0x000fc8000bf01270 */
[----:B------:R-:W-:-:S04]  /*1220*/  USEL UR4, UR40, 0x1, UP0 ;  /* 0x0000000128047887 */ /* 0x000fc80008000000 */
[----:B------:R-:W-:-:S06]  /*1230*/  UIADD3 UR4, UR40, -UR4, URZ ;  /* 0x8000000428047290 */ /* 0x000fcc000fffe03f */
[----:B--23--:R-:W-:Y:S01]  /*1240*/  IMAD.U32 R0, RZ, RZ, UR4 ;  /* 0x00000004ff007e24 */ /* 0x00cfe2000f8e00ff */
[----:B------:R-:W-:Y:S05]  /*1250*/  WARPSYNC.ALL ;  /* 0x0000000000007948 */ /* 0x000fea0003800000 */
[----:B------:R-:W-:Y:S01]  /*1260*/  ISETP.GE.AND P1, PT, R0, 0x1, PT ;  /* 0x000000010000780c */ /* 0x000fe20003f26270 */
[----:B------:R-:W-:Y:S01]  /*1270*/  UIADD3 UR4, UR42, 0x20100, URZ ;  /* 0x000201002a047890 */ /* 0x000fe2000fffe03f */
[----:B------:R-:W-:Y:S01]  /*1280*/  WARPGROUP.ARRIVE ;  /* 0x00000000000079c5 */ /* 0x000fe20000000000 */
[----:B------:R-:W-:Y:S01]  /*1290*/  UMOV UR9, 0x40000040 ;  /* 0x4000004000097882 */ /* 0x000fe20000000000 */
[----:B------:R-:W-:Y:S01]  /*12a0*/  UMOV UR11, 0x40000040 ;  /* 0x40000040000b7882 */ /* 0x000fe20000000000 */
[----:B------:R-:W-:-:S04]  /*12b0*/  USHF.R.U32.HI UR4, URZ, 0x4, UR4 ;  /* 0x000000043f047899 */ /* 0x000fc80008011604 */
[----:B------:R-:W-:Y:S02]  /*12c0*/  ULOP3.LUT UR5, UR4, 0x3fff, URZ, 0xc0, !UPT ;  /* 0x00003fff04057892 */ /* 0x000fe4000f8ec03f */
[----:B------:R-:W-:Y:S02]  /*12d0*/  ULOP3.LUT UR4, UR41, 0x10000, URZ, 0xfc, !UPT ;  /* 0x0001000029047892 */ /* 0x000fe4000f8efc3f */
[----:B------:R-:W-:Y:S02]  /*12e0*/  ULOP3.LUT UR5, UR5, 0x10000, URZ, 0xfc, !UPT ;  /* 0x0001000005057892 */ /* 0x000fe4000f8efc3f */
[----:B------:R-:W-:Y:S02]  /*12f0*/  ULEA UR6, UR39, UR4, 0xb ;  /* 0x0000000427067291 */ /* 0x000fe4000f8e583f */
[----:B------:R-:W-:-:S05]  /*1300*/  ULEA UR7, UR39, UR5, 0xc ;  /* 0x0000000527077291 */ /* 0x000fca000f8e603f */
[----:B------:R-:W-:Y:S02]  /*1310*/  UMOV UR8, UR6 ;  /* 0x0000000600087c82 */ /* 0x000fe40008000000 */
[----:B------:R-:W-:Y:S02]  /*1320*/  UMOV UR10, UR7 ;  /* 0x00000007000a7c82 */ /* 0x000fe40008000000 */
[----:B------:R-:W-:Y:S01]  /*1330*/  HGMMA.64x256x16.F32 R24, gdesc[UR8], RZ, !UPT, gsb0 ;  /* 0x03e00000081879f0 */ /* 0x000fe2000c0008ff */
[----:B------:R-:W-:Y:S02]  /*1340*/  UIADD3 UR8, UR6, 0x2, URZ ;  /* 0x0000000206087890 */ /* 0x000fe4000fffe03f */
[----:B------:R-:W-:Y:S01]  /*1350*/  UIADD3 UR10, UR7, 0x2, URZ ;  /* 0x00000002070a7890 */ /* 0x000fe2000fffe03f */
[----:B------:R-:W-:Y:S01]  /*1360*/  UMOV UR9, 0x40000040 ;  /* 0x4000004000097882 */ /* 0x000fe20000000000 */
[----:B------:R-:W-:Y:S01]  /*1370*/  UMOV UR11, 0x40000040 ;  /* 0x40000040000b7882 */ /* 0x000fe20000000000 */
[----:B------:R-:W-:-:S02]  /*1380*/  WARPGROUP.DEPBAR.LE gsb0, 0x0 ;  /* 0x00008000000079c5 */ /* 0x000fc40000010000 */
[----:B------:R-:W-:-:S15]  /*1390*/  WARPGROUP.ARRIVE ;  /* 0x00000000000079c5 */ /* 0x000fde0000000000 */
[----:B------:R-:W-:-:S05]  /*13a0*/  NOP ;  /* 0x0000000000007918 */ /* 0x000fca0000000000 */
[----:B------:R-:W-:Y:S01]  /*13b0*/  HGMMA.64x256x16.F32 R24, gdesc[UR8], R24, gsb0 ;  /* 0x03e00000081879f0 */ /* 0x000fe20008000818 */
[----:B------:R-:W-:Y:S02]  /*13c0*/  UIADD3 UR8, UR6, 0x4, URZ ;  /* 0x0000000406087890 */ /* 0x000fe4000fffe03f */
[----:B------:R-:W-:Y:S01]  /*13d0*/  UIADD3 UR10, UR7, 0x4, URZ ;  /* 0x00000004070a7890 */ /* 0x000fe2000fffe03f */
[----:B------:R-:W-:Y:S01]  /*13e0*/  UMOV UR9, 0x40000040 ;  /* 0x4000004000097882 */ /* 0x000fe20000000000 */
[----:B------:R-:W-:Y:S01]  /*13f0*/  UMOV UR11, 0x40000040 ;  /* 0x40000040000b7882 */ /* 0x000fe20000000000 */
[----:B------:R-:W-:Y:S02]  /*1400*/  WARPGROUP.DEPBAR.LE gsb0, 0x0 ;  /* 0x00008000000079c5 */ /* 0x000fe40000010000 */
        /* <DEDUP_REMOVED lines=42> */
[----:B------:R-:W-:Y:S03]  /*16b0*/  HGMMA.64x256x16.F32 R24, gdesc[UR8], R24, gsb0 ;  /* 0x03e00000081879f0 */ /* 0x000fe60008000818 */
[----:B------:R-:W-:Y:S02]  /*16c0*/  WARPGROUP.DEPBAR.LE gsb0, 0x0 ;  /* 0x00008000000079c5 */ /* 0x000fe40000010000 */
[----:B------:R-:W-:Y:S05]  /*16d0*/  @!P1 BRA `(.L_x_18) ;  /* 0x0000000400a49947 */ /* 0x000fea0003800000 */
[----:B------:R-:W-:-:S04]  /*16e0*/  UIADD3 UR6, UR39, 0x1, URZ ;  /* 0x0000000127067890 */ /* 0x000fc8000fffe03f */
[----:B------:R-:W-:-:S04]  /*16f0*/  UISETP.NE.AND UP0, UPT, UR6, 0x4, UPT ;  /* 0x000000040600788c */ /* 0x000fc8000bf05270 */
[----:B------:R-:W-:Y:S02]  /*1700*/  USEL UR7, URZ, 0x1, UP0 ;  /* 0x000000013f077887 */ /* 0x000fe40008000000 */
[----:B------:R-:W-:Y:S02]  /*1710*/  USEL UR6, UR6, URZ, UP0 ;  /* 0x0000003f06067287 */ /* 0x000fe40008000000 */
[----:B------:R-:W-:-:S06]  /*1720*/  ULOP3.LUT UR7, UR38, UR7, URZ, 0x3c, !UPT ;  /* 0x0000000726077292 */ /* 0x000fcc000f8e3c3f */
[----:B01----:R-:W-:Y:S01]  /*1730*/  IMAD.U32 R5, RZ, RZ, UR7 ;  /* 0x00000007ff057e24 */ /* 0x003fe2000f8e00ff */
[----:B------:R-:W-:-:S06]  /*1740*/  UMOV UR7, UR39 ;  /* 0x0000002700077c82 */ /* 0x000fcc0008000000 */
.L_x_25:
[----:B01----:R-:W-:Y:S05]  /*1750*/  @!P0 BRA `(.L_x_19) ;  /* 0x0000000000048947 */ /* 0x003fea0003800000 */
[----:B------:R-:W-:Y:S01]  /*1760*/  BPT.TRAP 0x1 ;  /* 0x000000040000795c */ /* 0x000fe20000300000 */
.L_x_19:
[----:B------:R-:W0:Y:S01]  /*1770*/  S2UR UR9, SR_CgaCtaId ;  /* 0x00000000000979c3 */ /* 0x000e220000008800 */
[----:B------:R-:W-:Y:S01]  /*1780*/  UMOV UR8, 0x400 ;  /* 0x0000040000087882 */ /* 0x000fe20000000000 */
[----:B------:R-:W-:Y:S01]  /*1790*/  SHF.L.U32 R3, R5, 0x1f, RZ ;  /* 0x0000001f05037819 */ /* 0x000fe200000006ff */
[----:B0-----:R-:W-:-:S04]  /*17a0*/  ULEA UR8, UR9, UR8, 0x18 ;  /* 0x0000000809087291 */ /* 0x001fc8000f8ec03f */
[----:B------:R-:W-:-:S09]  /*17b0*/  ULEA UR9, UR6, UR8, 0x3 ;  /* 0x0000000806097291 */ /* 0x000fd2000f8e183f */
[----:B------:R0:W1:Y:S01]  /*17c0*/  SYNCS.PHASECHK.TRANS64.TRYWAIT P1, [UR9], R3 ;  /* 0x00000003ff0075a7 */ /* 0x0000620008020149 */
[----:B------:R-:W-:Y:S05]  /*17d0*/  @!P0 BRA `(.L_x_20) ;  /* 0x0000000000048947 */ /* 0x000fea0003800000 */
[----:B------:R-:W-:Y:S01]  /*17e0*/  BPT.TRAP 0x1 ;  /* 0x000000040000795c */ /* 0x000fe20000300000 */
.L_x_20:
[----:B-1----:R-:W-:Y:S05]  /*17f0*/  @P1 BRA `(.L_x_21) ;  /* 0x0000000000081947 */ /* 0x002fea0003800000 */
[----:B------:R-:W1:Y:S02]  /*1800*/  SYNCS.PHASECHK.TRANS64.TRYWAIT P1, [UR9], R3 ;  /* 0x00000003ff0075a7 */ /* 0x000e640008020149 */
[----:B-1----:R-:W-:Y:S05]  /*1810*/  @!P1 BRA `(.L_x_22) ;  /* 0x000000a000a89947 */ /* 0x002fea0003800000 */
.L_x_21:
[----:B------:R-:W-:Y:S01]  /*1820*/  ULEA UR9, UR6, UR4, 0xb ;  /* 0x0000000406097291 */ /* 0x000fe2000f8e583f */
[----:B------:R-:W-:Y:S01]  /*1830*/  WARPGROUP.ARRIVE ;  /* 0x00000000000079c5 */ /* 0x000fe20000000000 */
[----:B------:R-:W-:Y:S01]  /*1840*/  ULEA UR10, UR6, UR5, 0xc ;  /* 0x00000005060a7291 */ /* 0x000fe2000f8e603f */
[----:B------:R-:W-:Y:S01]  /*1850*/  UMOV UR13, 0x40000040 ;  /* 0x40000040000d7882 */ /* 0x000fe20000000000 */
[----:B------:R-:W-:-:S03]  /*1860*/  UMOV UR15, 0x40000040 ;  /* 0x40000040000f7882 */ /* 0x000fc60000000000 */
[----:B------:R-:W-:Y:S02]  /*1870*/  UMOV UR12, UR9 ;  /* 0x00000009000c7c82 */ /* 0x000fe40008000000 */
[----:B------:R-:W-:Y:S02]  /*1880*/  UMOV UR14, UR10 ;  /* 0x0000000a000e7c82 */ /* 0x000fe40008000000 */
[----:B------:R-:W-:Y:S01]  /*1890*/  HGMMA.64x256x16.F32 R24, gdesc[UR12], R24, gsb0 ;  /* 0x03e000000c1879f0 */ /* 0x000fe20008000818 */
        /* <DEDUP_REMOVED lines=58> */
[----:B------:R-:W-:Y:S01]  /*1c40*/  BPT.TRAP 0x1 ;  /* 0x000000040000795c */ /* 0x000fe20000300000 */
.L_x_23:
[----:B------:R-:W-:Y:S01]  /*1c50*/  ULEA UR8, UR7, UR8, 0x3 ;  /* 0x0000000807087291 */ /* 0x000fe2000f8e183f */
[----:B------:R-:W-:-:S03]  /*1c60*/  ISETP.GT.U32.AND P1, PT, R19, 0x1, PT ;  /* 0x000000011300780c */ /* 0x000fc60003f24070 */
[----:B------:R-:W-:-:S04]  /*1c70*/  UIADD3 UR8, UR8, 0x20, URZ ;  /* 0x0000002008087890 */ /* 0x000fc8000fffe03f */
[----:B------:R-:W-:-:S09]  /*1c80*/  UPRMT UR8, URZ, 0x654, UR8 ;  /* 0x000006543f087896 */ /* 0x000fd20008000008 */
[----:B------:R-:W-:Y:S01]  /*1c90*/  SYNCS.ARRIVE.TRANS64.RED.A1T0 RZ, [UR8], RZ ;  /* 0x000000ffffff79a7 */ /* 0x000fe20008100408 */
[----:B------:R-:W-:Y:S05]  /*1ca0*/  @P1 BRA `(.L_x_24) ;  /* 0x0000000000041947 */ /* 0x000fea0003800000 */
[----:B------:R-:W-:Y:S01]  /*1cb0*/  BPT.TRAP 0x1 ;  /* 0x000000040000795c */ /* 0x000fe20000300000 */
.L_x_24:
[----:B------:R-:W-:Y:S01]  /*1cc0*/  UIADD3 UR6, UR6, 0x1, URZ ;  /* 0x0000000106067890 */ /* 0x000fe2000fffe03f */
[C---:B------:R-:W-:Y:S01]  /*1cd0*/  ISETP.GT.AND P1, PT, R0.reuse, 0x1, PT ;  /* 0x000000010000780c */ /* 0x040fe20003f24270 */
[----:B------:R-:W-:Y:S01]  /*1ce0*/  UIADD3 UR7, UR7, 0x1, URZ ;  /* 0x0000000107077890 */ /* 0x000fe2000fffe03f */
[----:B------:R-:W-:Y:S01]  /*1cf0*/  VIADD R0, R0, 0xffffffff ;  /* 0xffffffff00007836 */ /* 0x000fe20000000000 */
[----:B------:R-:W-:Y:S02]  /*1d00*/  UISETP.NE.AND UP0, UPT, UR6, 0x4, UPT ;  /* 0x000000040600788c */ /* 0x000fe4000bf05270 */
[----:B------:R-:W-:Y:S02]  /*1d10*/  UISETP.NE.AND UP1, UPT, UR7, 0x4, UPT ;  /* 0x000000040700788c */ /* 0x000fe4000bf25270 */
[----:B------:R-:W-:Y:S02]  /*1d20*/  USEL UR8, URZ, 0x1, UP0 ;  /* 0x000000013f087887 */ /* 0x000fe40008000000 */
[----:B------:R-:W-:-:S02]  /*1d30*/  USEL UR6, UR6, URZ, UP0 ;  /* 0x0000003f06067287 */ /* 0x000fc40008000000 */
[----:B------:R-:W-:Y:S02]  /*1d40*/  USEL UR7, UR7, URZ, UP1 ;  /* 0x0000003f07077287 */ /* 0x000fe40008800000 */
[----:B------:R-:W-:Y:S01]  /*1d50*/  LOP3.LUT R5, R5, UR8, RZ, 0x3c, !PT ;  /* 0x0000000805057c12 */ /* 0x000fe2000f8e3cff */
[----:B------:R-:W-:Y:S09]  /*1d60*/  @P1 BRA `(.L_x_25) ;  /* 0xfffffff800781947 */ /* 0x000ff2000383ffff */
.L_x_18:
[----:B------:R-:W2:Y:S02]  /*1d70*/  LDC R0, c[0x0][0x28c] ;  /* 0x0000a300ff007b82 */ /* 0x000ea40000000800 */
[----:B--2---:R-:W-:-:S13]  /*1d80*/  ISETP.GE.AND P1, PT, R0, 0x1, PT ;  /* 0x000000010000780c */ /* 0x004fda0003f26270 */
[----:B------:R-:W-:Y:S05]  /*1d90*/  @!P1 BRA `(.L_x_26) ;  /* 0x0000000000409947 */ /* 0x000fea0003800000 */
[----:B------:R-:W-:Y:S05]  /*1da0*/  @!P0 BRA `(.L_x_27) ;  /* 0x0000000000048947 */ /* 0x000fea0003800000 */
[----:B------:R-:W-:Y:S01]  /*1db0*/  BPT.TRAP 0x1 ;  /* 0x000000040000795c */ /* 0x000fe20000300000 */
.L_x_27:
[----:B------:R-:W2:Y:S01]  /*1dc0*/  S2UR UR6, SR_CgaCtaId ;  /* 0x00000000000679c3 */ /* 0x000ea20000008800 */
[----:B------:R-:W-:Y:S01]  /*1dd0*/  UISETP.LT.AND UP0, UPT, UR40, 0x1, UPT ;  /* 0x000000012800788c */ /* 0x000fe2000bf01270 */
[----:B------:R-:W-:Y:S01]  /*1de0*/  ISETP.GT.U32.AND P0, PT, R19, 0x1, PT ;  /* 0x000000011300780c */ /* 0x000fe20003f04070 */
[----:B------:R-:W-:Y:S02]  /*1df0*/  UMOV UR5, 0x400 ;  /* 0x0000040000057882 */ /* 0x000fe40000000000 */
[----:B------:R-:W-:-:S04]  /*1e00*/  USEL UR4, UR40, 0x1, UP0 ;  /* 0x0000000128047887 */ /* 0x000fc80008000000 */
[----:B------:R-:W-:-:S04]  /*1e10*/  UIADD3 UR4, UR39, UR40, -UR4 ;  /* 0x0000002827047290 */ /* 0x000fc8000fffe804 */
[----:B------:R-:W-:-:S04]  /*1e20*/  USHF.L.U32 UR4, UR4, 0x3, URZ ;  /* 0x0000000304047899 */ /* 0x000fc8000800063f */
[----:B------:R-:W-:Y:S02]  /*1e30*/  ULOP3.LUT UR4, UR4, 0x18, URZ, 0xc0, !UPT ;  /* 0x0000001804047892 */ /* 0x000fe4000f8ec03f */
[----:B--2---:R-:W-:-:S04]  /*1e40*/  ULEA UR5, UR6, UR5, 0x18 ;  /* 0x0000000506057291 */ /* 0x004fc8000f8ec03f */
[----:B------:R-:W-:-:S04]  /*1e50*/  UIADD3 UR4, UR5, 0x20, UR4 ;  /* 0x0000002005047890 */ /* 0x000fc8000fffe004 */
[----:B------:R-:W-:-:S09]  /*1e60*/  UPRMT UR4, URZ, 0x654, UR4 ;  /* 0x000006543f047896 */ /* 0x000fd20008000004 */
[----:B------:R-:W-:Y:S01]  /*1e70*/  SYNCS.ARRIVE.TRANS64.RED.A1T0 RZ, [UR4], RZ ;  /* 0x000000ffffff79a7 */ /* 0x000fe20008100404 */
[----:B------:R-:W-:Y:S05]  /*1e80*/  @P0 BRA `(.L_x_26) ;  /* 0x0000000000040947 */ /* 0x000fea0003800000 */
[----:B------:R-:W-:Y:S01]  /*1e90*/  BPT.TRAP 0x1 ;  /* 0x000000040000795c */ /* 0x000fe20000300000 */
.L_x_26:
[----:B------:R-:W2:Y:S01]  /*1ea0*/  LDC R7, c[0x0][0x288] ;  /* 0x0000a200ff077b82 */ /* 0x000ea20000000800 */
[----:B01----:R-:W-:Y:S01]  /*1eb0*/  SHF.R.U32.HI R3, RZ, 0x2, R18 ;  /* 0x00000002ff037819 */ /* 0x003fe20000011612 */
[----:B------:R-:W-:Y:S01]  /*1ec0*/  UIADD3 UR39, UR40, UR39, URZ ;  /* 0x0000002728277290 */ /* 0x000fe2000fffe03f */
[C---:B------:R-:W-:Y:S01]  /*1ed0*/  LOP3.LUT R4, R18.reuse, 0x60, RZ, 0xc0, !PT ;  /* 0x0000006012047812 */ /* 0x040fe200078ec0ff */
[----:B------:R-:W-:Y:S01]  /*1ee0*/  ULDC UR8, c[0x0][0x284] ;  /* 0x0000a10000087ab9 */ /* 0x000fe20000000800 */
[----:B------:R-:W-:Y:S01]  /*1ef0*/  LOP3.LUT R3, R3, 0x7, RZ, 0xc0, !PT ;  /* 0x0000000703037812 */ /* 0x000fe200078ec0ff */
[----:B------:R-:W-:Y:S01]  /*1f00*/  USHF.R.U32.HI UR4, URZ, 0x2, UR39 ;  /* 0x000000023f047899 */ /* 0x000fe20008011627 */
[----:B------:R-:W-:Y:S01]  /*1f10*/  SHF.R.U32.HI R10, RZ, 0x1, R4 ;  /* 0x00000001ff0a7819 */ /* 0x000fe20000011604 */
[----:B------:R-:W-:Y:S01]  /*1f20*/  IMAD.SHL.U32 R4, R18, 0x2, RZ ;  /* 0x0000000212047824 */ /* 0x000fe200078e00ff */
[----:B------:R-:W-:Y:S01]  /*1f30*/  LOP3.LUT R0, R22, 0x1, RZ, 0xc0, !PT ;  /* 0x0000000116007812 */ /* 0x000fe200078ec0ff */
[----:B------:R-:W-:Y:S01]  /*1f40*/  ULOP3.LUT UR4, UR4, 0x1, URZ, 0xc0, !UPT ;  /* 0x0000000104047892 */ /* 0x000fe2000f8ec03f */
[----:B------:R-:W-:Y:S01]  /*1f50*/  IADD3 R5, RZ, -R10, -R3 ;  /* 0x8000000aff057210 */ /* 0x000fe20007ffe803 */
[----:B------:R-:W-:Y:S01]  /*1f60*/  UISETP.GT.U32.AND UP1, UPT, UR39, 0x3, UPT ;  /* 0x000000032700788c */ /* 0x000fe2000bf24070 */
[----:B------:R-:W-:Y:S01]  /*1f70*/  LOP3.LUT R9, R4, 0x6, RZ, 0xc0, !PT ;  /* 0x0000000604097812 */ /* 0x000fe200078ec0ff */
[C---:B------:R-:W-:Y:S01]  /*1f80*/  IMAD.SHL.U32 R6, R0.reuse, 0x40, RZ ;  /* 0x0000004000067824 */ /* 0x040fe200078e00ff */
[----:B------:R-:W-:Y:S01]  /*1f90*/  UISETP.NE.U32.AND UP0, UPT, UR4, 0x1, UPT ;  /* 0x000000010400788c */ /* 0x000fe2000bf05070 */
[----:B------:R-:W-:Y:S01]  /*1fa0*/  IMAD R11, R0, -0x40, R5 ;  /* 0xffffffc0000b7824 */ /* 0x000fe200078e0205 */
[----:B------:R-:W-:Y:S01]  /*1fb0*/  LOP3.LUT R0, R18, 0x3, RZ, 0xc0, !PT ;  /* 0x0000000312007812 */ /* 0x000fe200078ec0ff */
[----:B------:R-:W-:Y:S01]  /*1fc0*/  ULDC.64 UR6, c[0x0][0x5d0] ;  /* 0x0001740000067ab9 */ /* 0x000fe20000000a00 */
[----:B------:R-:W-:Y:S01]  /*1fd0*/  PRMT R8, R9, 0x6540, R152 ;  /* 0x0000654009087816 */ /* 0x000fe20000000098 */
[----:B------:R-:W-:Y:S01]  /*1fe0*/  IMAD.SHL.U32 R152, R152, 0x100, RZ ;  /* 0x0000010098987824 */ /* 0x000fe200078e00ff */
[----:B------:R-:W-:Y:S01]  /*1ff0*/  SHF.R.S32.HI R21, RZ, 0x1f, R23 ;  /* 0x0000001fff157819 */ /* 0x000fe20000011417 */
[----:B------:R-:W-:Y:S01]  /*2000*/  UISETP.LT.U32.AND UP1, UPT, UR40, 0x4, UP1 ;  /* 0x000000042800788c */ /* 0x000fe20008f21070 */
[----:B------:R-:W-:Y:S01]  /*2010*/  SHF.R.S32.HI R9, RZ, 0x1f, R8 ;  /* 0x0000001fff097819 */ /* 0x000fe20000011408 */
[----:B--2---:R-:W-:Y:S01]  /*2020*/  IMAD R13, R0, -0x2, R7 ;  /* 0xfffffffe000d7824 */ /* 0x004fe200078e0207 */
[----:B------:R-:W-:Y:S01]  /*2030*/  ISETP.GE.AND P0, PT, R152, R7, PT ;  /* 0x000000079800720c */ /* 0x000fe20003f06270 */
[----:B------:R-:W-:Y:S01]  /*2040*/  IMAD.SHL.U32 R0, R153, 0x80, RZ ;  /* 0x0000008099007824 */ /* 0x000fe200078e00ff */
[----:B------:R-:W-:Y:S01]  /*2050*/  UISETP.GT.U32.AND UP0, UPT, UR40, 0x3, !UP0 ;  /* 0x000000032800788c */ /* 0x000fe2000c704070 */
[----:B------:R-:W-:Y:S01]  /*2060*/  IMAD R4, R21, UR6, RZ ;  /* 0x0000000615047c24 */ /* 0x000fe2000f8e02ff */
[----:B------:R-:W-:Y:S01]  /*2070*/  LOP3.LUT R3, R6, 0x40, R3, 0xe2, !PT ;  /* 0x0000004006037812 */ /* 0x000fe200078ee203 */
[----:B------:R-:W-:Y:S01]  /*2080*/  USEL UR5, URZ, 0x1, !UP1 ;  /* 0x000000013f057887 */ /* 0x000fe2000c800000 */
[C---:B------:R-:W-:Y:S01]  /*2090*/  ISETP.GE.OR P0, PT, R0.reuse, UR8, P0 ;  /* 0x0000000800007c0c */ /* 0x040fe20008706670 */
[----:B------:R-:W-:Y:S01]  /*20a0*/  USEL UR4, URZ, 0x1, !UP0 ;  /* 0x000000013f047887 */ /* 0x000fe2000c000000 */
[----:B------:R-:W-:Y:S01]  /*20b0*/  IMAD.WIDE R6, R153, 0x80, RZ ;  /* 0x0000008099067825 */ /* 0x000fe200078e02ff */
[----:B------:R-:W-:Y:S01]  /*20c0*/  ULOP3.LUT UR39, UR39, 0x3, URZ, 0xc0, !UPT ;  /* 0x0000000327277892 */ /* 0x000fe2000f8ec03f */
[----:B------:R-:W-:Y:S01]  /*20d0*/  IADD3 R0, -R0, UR8, R11 ;  /* 0x0000000800007c10 */ /* 0x000fe2000fffe10b */
[----:B------:R-:W-:Y:S01]  /*20e0*/  ULOP3.LUT UR38, UR4, UR38, UR5, 0x96, !UPT ;  /* 0x0000002604267292 */ /* 0x000fe2000f8e9605 */
[C---:B------:R-:W-:Y:S01]  /*20f0*/  IMAD R15, R23.reuse, UR7, R4 ;  /* 0x00000007170f7c24 */ /* 0x040fe2000f8e0204 */
[----:B------:R-:W-:Y:S01]  /*2100*/  LOP3.LUT R167, R6, R3, R10, 0xfe, !PT ;  /* 0x0000000306a77212 */ /* 0x000fe200078efe0a */
[----:B------:R-:W-:-:S04]  /*2110*/  IMAD.WIDE.U32 R4, R23, UR6, R8 ;  /* 0x0000000617047c25 */ /* 0x000fc8000f8e0008 */
[----:B------:R-:W-:Y:S02]  /*2120*/  IMAD.IADD R5, R5, 0x1, R15 ;  /* 0x0000000105057824 */ /* 0x000fe400078e020f */
[----:B------:R-:W-:Y:S02]  /*2130*/  IMAD.IADD R3, R13, 0x1, -R152 ;  /* 0x000000010d037824 */ /* 0x000fe400078e0a98 */
[----:B------:R-:W-:Y:S01]  /*2140*/  IMAD.MOV.U32 R153, RZ, RZ, -0x1 ;  /* 0xffffffffff997424 */ /* 0x000fe200078e00ff */
[----:B------:R-:W-:Y:S06]  /*2150*/  @P0 BRA `(.L_x_28) ;  /* 0x0000007800dc0947 */ /* 0x000fec0003800000 */
[----:B------:R-:W0:Y:S01]  /*2160*/  LDC.64 R10, c[0x0][0x5c8] ;  /* 0x00017200ff0a7b82 */ /* 0x000e220000000a00 */
[----:B-----5:R-:W-:Y:S01]  /*2170*/  FSETP.NEU.AND P0, PT, R155, RZ, PT ;  /* 0x000000ff9b00720b */ /* 0x020fe20003f0d000 */
[----:B------:R-:W-:Y:S01]  /*2180*/  BSSY B0, `(.L_x_28) ;  /* 0x00007b4000007945 */ /* 0x000fe20003800000 */
[----:B------:R-:W-:-:S04]  /*2190*/  ISETP.GT.AND P2, PT, R3, RZ, PT ;  /* 0x000000ff0300720c */ /* 0x000fc80003f44270 */
[----:B------:R-:W-:Y:S01]  /*21a0*/  ISETP.GT.AND P1, PT, R0, RZ, P2 ;  /* 0x000000ff0000720c */ /* 0x000fe20001724270 */
[-C--:B0-----:R-:W-:Y:S02]  /*21b0*/  IMAD R12, R7, R10.reuse, RZ ;  /* 0x0000000a070c7224 */ /* 0x081fe400078e02ff */
[----:B------:R-:W-:-:S04]  /*21c0*/  IMAD.WIDE.U32 R160, R167, R10, R4 ;  /* 0x0000000aa7a07225 */ /* 0x000fc800078e0004 */
[----:B------:R-:W-:-:S04]  /*21d0*/  IMAD R5, R167, R11, R12 ;  /* 0x0000000ba7057224 */ /* 0x000fc800078e020c */
[----:B------:R-:W-:Y:S01]  /*21e0*/  IMAD.IADD R169, R161, 0x1, R5 ;  /* 0x00000001a1a97824 */ /* 0x000fe200078e0205 */
[----:B------:R-:W-:Y:S06]  /*21f0*/  @!P0 BRA `(.L_x_29) ;  /* 0x0000005400988947 */ /* 0x000fec0003800000 */
[----:B------:R-:W0:Y:S01]  /*2200*/  LDC.64 R14, c[0x0][0x5b8] ;  /* 0x00016e00ff0e7b82 */ /* 0x000e220000000a00 */
[----:B------:R-:W-:-:S07]  /*2210*/  ULDC.64 UR4, c[0x0][0x5c0] ;  /* 0x0001700000047ab9 */ /* 0x000fce0000000a00 */
[----:B------:R-:W1:Y:S08]  /*2220*/  LDC.64 R164, c[0x0][0x5b0] ;  /* 0x00016c00ffa47b82 */ /* 0x000e700000000a00 */
[----:B------:R-:W2:Y:S01]  /*2230*/  LDC.64 R12, c[0x0][0x5a8] ;  /* 0x00016a00ff0c7b82 */ /* 0x000ea20000000a00 */
[-C--:B0-----:R-:W-:Y:S02]  /*2240*/  IMAD R4, R21, R14.reuse, RZ ;  /* 0x0000000e15047224 */ /* 0x081fe400078e02ff */
[----:B------:R-:W-:-:S04]  /*2250*/  IMAD.WIDE.U32 R162, R23, R14, R8 ;  /* 0x0000000e17a27225 */ /* 0x000fc800078e0008 */
[----:B------:R-:W-:Y:S02]  /*2260*/  IMAD R159, R23, R15, R4 ;  /* 0x0000000f179f7224 */ /* 0x000fe400078e0204 */
[-C--:B-1----:R-:W-:Y:S02]  /*2270*/  IMAD R6, R7, R164.reuse, RZ ;  /* 0x000000a407067224 */ /* 0x082fe400078e02ff */
[----:B------:R-:W-:Y:S02]  /*2280*/  IMAD.IADD R21, R163, 0x1, R159 ;  /* 0x00000001a3157824 */ /* 0x000fe400078e029f */
[----:B------:R-:W-:Y:S02]  /*2290*/  IMAD.MOV.U32 R20, RZ, RZ, R162 ;  /* 0x000000ffff147224 */ /* 0x000fe400078e00a2 */
[C---:B------:R-:W-:Y:S02]  /*22a0*/  IMAD R161, R167.reuse, R165, R6 ;  /* 0x000000a5a7a17224 */ /* 0x040fe400078e0206 */
[----:B------:R-:W-:-:S04]  /*22b0*/  IMAD.WIDE.U32 R4, R167, R164, R20 ;  /* 0x000000a4a7047225 */ /* 0x000fc800078e0014 */
[----:B------:R-:W-:Y:S01]  /*22c0*/  IMAD.IADD R5, R5, 0x1, R161 ;  /* 0x0000000105057824 */ /* 0x000fe200078e02a1 */
[----:B--2---:R-:W-:-:S04]  /*22d0*/  LEA R6, P0, R4, R12, 0x1 ;  /* 0x0000000c04067211 */ /* 0x004fc800078008ff */
[----:B------:R-:W-:-:S05]  /*22e0*/  LEA.HI.X R7, R4, R13, R5, 0x1, P0 ;  /* 0x0000000d04077211 */ /* 0x000fca00000f0c05 */
[----:B------:R0:W2:Y:S01]  /*22f0*/  @P1 LDG.E.LTC128B.U16 R15, desc[UR36][R6.64] ;  /* 0x00000024060f1981 */ /* 0x0000a2000c1e1520 */
[----:B------:R-:W-:Y:S01]  /*2300*/  IMAD.WIDE.U32 R156, R167, R164, R8 ;  /* 0x000000a4a79c7225 */ /* 0x000fe200078e0008 */
[----:B------:R-:W-:Y:S03]  /*2310*/  BSSY B1, `(.L_x_30) ;  /* 0x0000013000017945 */ /* 0x000fe60003800000 */
[----:B------:R-:W-:Y:S02]  /*2320*/  IMAD.IADD R157, R161, 0x1, R157 ;  /* 0x00000001a19d7824 */ /* 0x000fe400078e029d */
[----:B------:R-:W-:-:S04]  /*2330*/  IMAD.WIDE.U32 R156, R23, R14, R156 ;  /* 0x0000000e179c7225 */ /* 0x000fc800078e009c */
[----:B0-----:R-:W-:Y:S01]  /*2340*/  IMAD.IADD R7, R159, 0x1, R157 ;  /* 0x000000019f077824 */ /* 0x001fe200078e029d */
[----:B------:R-:W-:Y:S02]  /*2350*/  LEA R6, P4, R156, R12, 0x1 ;  /* 0x0000000c9c067211 */ /* 0x000fe400078808ff */
[----:B------:R-:W-:Y:S02]  /*2360*/  SHF.L.U64.HI R157, R164, 0x3, R165 ;  /* 0x00000003a49d7819 */ /* 0x000fe400000102a5 */
[----:B------:R-:W-:Y:S01]  /*2370*/  LEA.HI.X R7, R156, R13, R7, 0x1, P4 ;  /* 0x0000000d9c077211 */ /* 0x000fe200020f0c07 */
[----:B------:R-:W-:Y:S02]  /*2380*/  IMAD.SHL.U32 R156, R164, 0x8, RZ ;  /* 0x00000008a49c7824 */ /* 0x000fe400078e00ff */
[----:B--2---:R-:W-:-:S05]  /*2390*/  HADD2.F32 R4, -RZ, R15.H0_H0 ;  /* 0x2000000fff047230 */ /* 0x004fca0000004100 */
[----:B------:R-:W-:Y:S01]  /*23a0*/  FMUL R5, R4, R155 ;  /* 0x0000009b04057220 */ /* 0x000fe20000400000 */
[----:B------:R-:W-:-:S03]  /*23b0*/  LEA R4, P0, R160, UR4, 0x1 ;  /* 0x00000004a0047c11 */ /* 0x000fc6000f8008ff */
[----:B------:R-:W-:Y:S01]  /*23c0*/  FFMA R24, R24, R154, R5 ;  /* 0x0000009a18187223 */ /* 0x000fe20000000005 */
[----:B------:R-:W-:Y:S02]  /*23d0*/  LEA.HI.X R5, R160, UR5, R169, 0x1, P0 ;  /* 0x00000005a0057c11 */ /* 0x000fe400080f0ca9 */
[----:B------:R-:W-:Y:S02]  /*23e0*/  ISETP.GT.AND P0, PT, R3, 0x1, PT ;  /* 0x000000010300780c */ /* 0x000fe40003f04270 */
[----:B------:R-:W-:Y:S02]  /*23f0*/  F2FP.F16.F32.PACK_AB R24, RZ, R24 ;  /* 0x00000018ff18723e */ /* 0x000fe400000000ff */
[----:B------:R-:W-:-:S03]  /*2400*/  ISETP.GT.AND P3, PT, R0, RZ, P0 ;  /* 0x000000ff0000720c */ /* 0x000fc60000764270 */
[----:B------:R0:W-:Y:S10]  /*2410*/  @P1 STG.E.U16 desc[UR36][R4.64], R24 ;  /* 0x0000001804001986 */ /* 0x0001f4000c101524 */
[----:B------:R-:W-:Y:S05]  /*2420*/  @!P3 BRA `(.L_x_31) ;  /* 0x000000000004b947 */ /* 0x000fea0003800000 */
[----:B------:R1:W5:Y:S02]  /*2430*/  LDG.E.LTC128B.U16 R15, desc[UR36][R6.64+0x2] ;  /* 0x00000224060f7981 */ /* 0x000364000c1e1520 */
.L_x_31:
[----:B------:R-:W-:Y:S05]  /*2440*/  BSYNC B1 ;  /* 0x0000000000017941 */ /* 0x000fea0003800000 */
.L_x_30:
[----:B-----5:R-:W-:Y:S01]  /*2450*/  HADD2.F32 R20, -RZ, R15.H0_H0 ;  /* 0x2000000fff147230 */ /* 0x020fe20000004100 */
[----:B------:R-:W-:Y:S01]  /*2460*/  ISETP.GT.AND P2, PT, R0, 0x8, P2 ;  /* 0x000000080000780c */ /* 0x000fe20001744270 */
[----:B------:R-:W-:Y:S01]  /*2470*/  IMAD.WIDE.U32 R156, R167, R164, R156 ;  /* 0x000000a4a79c7225 */ /* 0x000fe200078e009c */
[----:B------:R-:W-:-:S03]  /*2480*/  PRMT R152, R15, 0x7610, R152 ;  /* 0x000076100f987816 */ /* 0x000fc60000000098 */
[----:B------:R-:W-:Y:S01]  /*2490*/  FMUL R20, R20, R155 ;  /* 0x0000009b14147220 */ /* 0x000fe20000400000 */
[----:B------:R-:W-:Y:S01]  /*24a0*/  IMAD.IADD R161, R161, 0x1, R157 ;  /* 0x00000001a1a17824 */ /* 0x000fe200078e029d */
[----:B------:R-:W-:Y:S02]  /*24b0*/  IADD3 R162, P1, R162, R156, RZ ;  /* 0x0000009ca2a27210 */ /* 0x000fe40007f3e0ff */
[----:B------:R-:W-:-:S03]  /*24c0*/  FFMA R25, R25, R154, R20 ;  /* 0x0000009a19197223 */ /* 0x000fc60000000014 */
[----:B------:R-:W-:Y:S01]  /*24d0*/  IMAD.X R21, R161, 0x1, R21, P1 ;  /* 0x00000001a1157824 */ /* 0x000fe200008e0615 */
[C---:B------:R-:W-:Y:S02]  /*24e0*/  LEA R20, P1, R162.reuse, R12, 0x1 ;  /* 0x0000000ca2147211 */ /* 0x040fe400078208ff */
[----:B------:R-:W-:Y:S02]  /*24f0*/  F2FP.F16.F32.PACK_AB R25, RZ, R25 ;  /* 0x00000019ff19723e */ /* 0x000fe400000000ff */
[----:B------:R-:W-:Y:S02]  /*2500*/  LEA.HI.X R21, R162, R13, R21, 0x1, P1 ;  /* 0x0000000da2157211 */ /* 0x000fe400008f0c15 */
[----:B------:R-:W-:-:S05]  /*2510*/  PRMT R157, R25, 0x7610, R157 ;  /* 0x00007610199d7816 */ /* 0x000fca000000009d */
[----:B------:R2:W-:Y:S04]  /*2520*/  @P3 STG.E.U16 desc[UR36][R4.64+0x2], R157 ;  /* 0x0000029d04003986 */ /* 0x0005e8000c101524 */
[----:B------:R-:W0:Y:S01]  /*2530*/  @P2 LDG.E.LTC128B.U16 R152, desc[UR36][R20.64] ;  /* 0x0000002414982981 */ /* 0x000e22000c1e1520 */
[----:B------:R-:W-:Y:S01]  /*2540*/  IADD3 R8, P1, R8, R156, RZ ;  /* 0x0000009c08087210 */ /* 0x000fe20007f3e0ff */
[----:B------:R-:W-:Y:S01]  /*2550*/  BSSY B1, `(.L_x_32) ;  /* 0x0000011000017945 */ /* 0x000fe20003800000 */
[----:B------:R-:W-:Y:S02]  /*2560*/  SHF.L.U64.HI R11, R10, 0x4, R11 ;  /* 0x000000040a0b7819 */ /* 0x000fe4000001020b */
[----:B------:R-:W-:Y:S01]  /*2570*/  ISETP.GT.AND P0, PT, R0, 0x8, P0 ;  /* 0x000000080000780c */ /* 0x000fe20000704270 */
[----:B------:R-:W-:Y:S01]  /*2580*/  IMAD.X R9, R9, 0x1, R161, P1 ;  /* 0x0000000109097824 */ /* 0x000fe200008e06a1 */
[----:B------:R-:W-:Y:S01]  /*2590*/  LEA R10, P1, R10, R4, 0x4 ;  /* 0x000000040a0a7211 */ /* 0x000fe200078220ff */
[----:B------:R-:W-:-:S04]  /*25a0*/  IMAD.WIDE.U32 R14, R23, R14, R8 ;  /* 0x0000000e170e7225 */ /* 0x000fc800078e0008 */
[----:B------:R-:W-:Y:S01]  /*25b0*/  IMAD.X R11, R11, 0x1, R5, P1 ;  /* 0x000000010b0b7824 */ /* 0x000fe200008e0605 */
[----:B------:R-:W-:Y:S01]  /*25c0*/  LEA R8, P3, R14, R12, 0x1 ;  /* 0x0000000c0e087211 */ /* 0x000fe200078608ff */
[----:B------:R-:W-:-:S05]  /*25d0*/  IMAD.IADD R9, R159, 0x1, R15 ;  /* 0x000000019f097824 */ /* 0x000fca00078e020f */
[----:B------:R-:W-:Y:S01]  /*25e0*/  LEA.HI.X R9, R14, R13, R9, 0x1, P3 ;  /* 0x0000000d0e097211 */ /* 0x000fe200018f0c09 */
[----:B0-----:R-:W-:-:S05]  /*25f0*/  HADD2.F32 R24, -RZ, R152.H0_H0 ;  /* 0x20000098ff187230 */ /* 0x001fca0000004100 */
[----:B------:R-:W-:-:S04]  /*2600*/  FMUL R25, R24, R155 ;  /* 0x0000009b18197220 */ /* 0x000fc80000400000 */
[----:B------:R-:W-:-:S05]  /*2610*/  FFMA R25, R26, R154, R25 ;  /* 0x0000009a1a197223 */ /* 0x000fca0000000019 */
[----:B------:R-:W-:-:S05]  /*2620*/  F2FP.F16.F32.PACK_AB R25, RZ, R25 ;  /* 0x00000019ff19723e */ /* 0x000fca00000000ff */
[----:B------:R2:W-:Y:S01]  /*2630*/  @P2 STG.E.U16 desc[UR36][R10.64], R25 ;  /* 0x000000190a002986 */ /* 0x0005e2000c101524 */
[----:B------:R-:W-:Y:S05]  /*2640*/  @!P0 BRA `(.L_x_33) ;  /* 0x0000000000048947 */ /* 0x000fea0003800000 */
[----:B------:R0:W5:Y:S02]  /*2650*/  LDG.E.LTC128B.U16 R152, desc[UR36][R8.64+0x2] ;  /* 0x0000022408987981 */ /* 0x000164000c1e1520 */
.L_x_33:
[----:B------:R-:W-:Y:S05]  /*2660*/  BSYNC B1 ;  /* 0x0000000000017941 */ /* 0x000fea0003800000 */
.L_x_32:
[----:B-----5:R-:W-:Y:S01]  /*2670*/  HADD2.F32 R12, -RZ, R152.H0_H0 ;  /* 0x20000098ff0c7230 */ /* 0x020fe20000004100 */
[----:B------:R-:W-:Y:S01]  /*2680*/  ISETP.GT.AND P1, PT, R3, 0x8, PT ;  /* 0x000000080300780c */ /* 0x000fe20003f24270 */
[----:B------:R-:W-:Y:S03]  /*2690*/  BSSY B1, `(.L_x_34) ;  /* 0x0000008000017945 */ /* 0x000fe60003800000 */
[----:B------:R-:W-:Y:S01]  /*26a0*/  FMUL R12, R12, R155 ;  /* 0x0000009b0c0c7220 */ /* 0x000fe20000400000 */
[----:B------:R-:W-:-:S03]  /*26b0*/  ISETP.GT.AND P2, PT, R0, RZ, P1 ;  /* 0x000000ff0000720c */ /* 0x000fc60000f44270 */
[----:B------:R-:W-:-:S05]  /*26c0*/  FFMA R12, R27, R154, R12 ;  /* 0x0000009a1b0c7223 */ /* 0x000fca000000000c */
[----:B------:R-:W-:-:S05]  /*26d0*/  F2FP.F16.F32.PACK_AB R12, RZ, R12 ;  /* 0x0000000cff0c723e */ /* 0x000fca00000000ff */
[----:B------:R3:W-:Y:S01]  /*26e0*/  @P0 STG.E.U16 desc[UR36][R10.64+0x2], R12 ;  /* 0x0000020c0a000986 */ /* 0x0007e2000c101524 */
[----:B------:R-:W-:Y:S05]  /*26f0*/  @!P2 BRA `(.L_x_35) ;  /* 0x000000000004a947 */ /* 0x000fea0003800000 */
[----:B------:R4:W5:Y:S02]  /*2700*/  LDG.E.LTC128B.U16 R152, desc[UR36][R6.64+0x10] ;  /* 0x0000102406987981 */ /* 0x000964000c1e1520 */
.L_x_35:
[----:B------:R-:W-:Y:S05]  /*2710*/  BSYNC B1 ;  /* 0x0000000000017941 */ /* 0x000fea0003800000 */
.L_x_34:
[----:B---3-5:R-:W-:Y:S01]  /*2720*/  HADD2.F32 R12, -RZ, R152.H0_H0 ;  /* 0x20000098ff0c7230 */ /* 0x028fe20000004100 */
        /* <DEDUP_REMOVED lines=9> */
.L_x_37:
[----:B------:R-:W-:Y:S05]  /*27c0*/  BSYNC B1 ;  /* 0x0000000000017941 */ /* 0x000fea0003800000 */
.L_x_36:
[----:B-----5:R-:W-:Y:S01]  /*27d0*/  HADD2.F32 R12, -RZ, R152.H0_H0 ;  /* 0x20000098ff0c7230 */ /* 0x020fe20000004100 */
[----:B------:R-:W-:Y:S01]  /*27e0*/  ISETP.GT.AND P1, PT, R0, 0x8, P1 ;  /* 0x000000080000780c */ /* 0x000fe20000f24270 */
[----:B------:R-:W-:Y:S03]  /*27f0*/  BSSY B1, `(.L_x_38) ;  /* 0x0000007000017945 */ /* 0x000fe60003800000 */
[----:B------:R-:W-:-:S04]  /*2800*/  FMUL R12, R12, R155 ;  /* 0x0000009b0c0c7220 */ /* 0x000fc80000400000 */
[----:B------:R-:W-:-:S05]  /*2810*/  FFMA R12, R29, R154, R12 ;  /* 0x0000009a1d0c7223 */ /* 0x000fca000000000c */
[----:B------:R-:W-:-:S05]  /*2820*/  F2FP.F16.F32.PACK_AB R12, RZ, R12 ;  /* 0x0000000cff0c723e */ /* 0x000fca00000000ff */
[----:B------:R0:W-:Y:S01]  /*2830*/  @P3 STG.E.U16 desc[UR36][R4.64+0x12], R12 ;  /* 0x0000120c04003986 */ /* 0x0001e2000c101524 */
[----:B------:R-:W-:Y:S05]  /*2840*/  @!P1 BRA `(.L_x_39) ;  /* 0x0000000000049947 */ /* 0x000fea0003800000 */
[----:B------:R0:W5:Y:S02]  /*2850*/  LDG.E.LTC128B.U16 R152, desc[UR36][R8.64+0x10] ;  /* 0x0000102408987981 */ /* 0x000164000c1e1520 */
.L_x_39:
[----:B------:R-:W-:Y:S05]  /*2860*/  BSYNC B1 ;  /* 0x0000000000017941 */ /* 0x000fea0003800000 */
.L_x_38:
[----:B0----5:R-:W-:Y:S01]  /*2870*/  HADD2.F32 R12, -RZ, R152.H0_H0 ;  /* 0x20000098ff0c7230 */ /* 0x021fe20000004100 */
[----:B------:R-:W-:Y:S01]  /*2880*/  ISETP.GT.AND P0, PT, R0, 0x8, P0 ;  /* 0x000000080000780c */ /* 0x000fe20000704270 */
[----:B------:R-:W-:Y:S03]  /*2890*/  BSSY B1, `(.L_x_40) ;  /* 0x0000007000017945 */ /* 0x000fe60003800000 */
[----:B---3--:R-:W-:-:S04]  /*28a0*/  FMUL R13, R12, R155 ;  /* 0x0000009b0c0d7220 */ /* 0x008fc80000400000 */
[----:B------:R-:W-:-:S05]  /*28b0*/  FFMA R13, R30, R154, R13 ;  /* 0x0000009a1e0d7223 */ /* 0x000fca000000000d */
[----:B------:R-:W-:-:S05]  /*28c0*/  F2FP.F16.F32.PACK_AB R13, RZ, R13 ;  /* 0x0000000dff0d723e */ /* 0x000fca00000000ff */
[----:B------:R0:W-:Y:S01]  /*28d0*/  @P1 STG.E.U16 desc[UR36][R10.64+0x10], R13 ;  /* 0x0000100d0a001986 */ /* 0x0001e2000c101524 */
[----:B------:R-:W-:Y:S05]  /*28e0*/  @!P0 BRA `(.L_x_41) ;  /* 0x0000000000048947 */ /* 0x000fea0003800000 */
[----:B------:R3:W5:Y:S02]  /*28f0*/  LDG.E.LTC128B.U16 R152, desc[UR36][R8.64+0x12] ;  /* 0x0000122408987981 */ /* 0x000764000c1e1520 */
.L_x_41:
[----:B------:R-:W-:Y:S05]  /*2900*/  BSYNC B1 ;  /* 0x0000000000017941 */ /* 0x000fea0003800000 */
.L_x_40:
        /* <DEDUP_REMOVED lines=10> */
.L_x_43:
[----:B------:R-:W-:Y:S05]  /*29b0*/  BSYNC B1 ;  /* 0x0000000000017941 */ /* 0x000fea0003800000 */
.L_x_42:
[----:B0----5:R-:W-:Y:S01]  /*29c0*/  HADD2.F32 R12, -RZ, R152.H0_H0 ;  /* 0x20000098ff0c7230 */ /* 0x021fe20000004100 */
        /* <DEDUP_REMOVED lines=9> */
.L_x_45:
[----:B------:R-:W-:Y:S05]  /*2a60*/  BSYNC B1 ;  /* 0x0000000000017941 */ /* 0x000fea0003800000 */
.L_x_44:
        /* <DEDUP_REMOVED lines=9> */
.L_x_47:
[----:B------:R-:W-:Y:S05]  /*2b00*/  BSYNC B1 ;  /* 0x0000000000017941 */ /* 0x000fea0003800000 */
.L_x_46:
[----:B0----5:R-:W-:Y:S01]  /*2b10*/  HADD2.F32 R12, -RZ, R152.H0_H0 ;  /* 0x20000098ff0c7230 */ /* 0x021fe20000004100 */
        /* <DEDUP_REMOVED lines=8> */
.L_x_49:
[----:B------:R-:W-:Y:S05]  /*2ba0*/  BSYNC B1 ;  /* 0x0000000000017941 */ /* 0x000fea0003800000 */
.L_x_48:
        /* <DEDUP_REMOVED lines=10> */
.L_x_51:
[----:B------:R-:W-:Y:S05]  /*2c50*/  BSYNC B1 ;  /* 0x0000000000017941 */ /* 0x000fea0003800000 */
.L_x_50:
        /* <DEDUP_REMOVED lines=10> */
.L_x_53:
[----:B------:R-:W-:Y:S05]  /*2d00*/  BSYNC B1 ;  /* 0x0000000000017941 */ /* 0x000fea0003800000 */
.L_x_52:
        /* <DEDUP_REMOVED lines=9> */
.L_x_55:
[----:B------:R-:W-:Y:S05]  /*2da0*/  BSYNC B1 ;  /* 0x0000000000017941 */ /* 0x000fea0003800000 */
.L_x_54:
        /* <DEDUP_REMOVED lines=9> */
.L_x_57:
[----:B------:R-:W-:Y:S05]  /*2e40*/  BSYNC B1 ;  /* 0x0000000000017941 */ /* 0x000fea0003800000 */
.L_x_56:
        /* <DEDUP_REMOVED lines=10> */
.L_x_59:
[----:B------:R-:W-:Y:S05]  /*2ef0*/  BSYNC B1 ;  /* 0x0000000000017941 */ /* 0x000fea0003800000 */
.L_x_58:
        /* <DEDUP_REMOVED lines=10> */
.L_x_61:
[----:B------:R-:W-:Y:S05]  /*2fa0*/  BSYNC B1 ;  /* 0x0000000000017941 */ /* 0x000fea0003800000 */
.L_x_60:
        /* <DEDUP_REMOVED lines=9> */
.L_x_63:
[----:B------:R-:W-:Y:S05]  /*3040*/  BSYNC B1 ;  /* 0x0000000000017941 */ /* 0x000fea0003800000 */
.L_x_62:
        /* <DEDUP_REMOVED lines=9> */
.L_x_65:
[----:B------:R-:W-:Y:S05]  /*30e0*/  BSYNC B1 ;  /* 0x0000000000017941 */ /* 0x000fea0003800000 */
.L_x_64:
        /* <DEDUP_REMOVED lines=10> */
.L_x_67:
[----:B------:R-:W-:Y:S05]  /*3190*/  BSYNC B1 ;  /* 0x0000000000017941 */ /* 0x000fea0003800000 */
.L_x_66:
        /* <DEDUP_REMOVED lines=10> */
.L_x_69:
[----:B------:R-:W-:Y:S05]  /*3240*/  BSYNC B1 ;  /* 0x0000000000017941 */ /* 0x000fea0003800000 */
.L_x_68:
        /* <DEDUP_REMOVED lines=9> */
.L_x_71:
[----:B------:R-:W-:Y:S05]  /*32e0*/  BSYNC B1 ;  /* 0x0000000000017941 */ /* 0x000fea0003800000 */
.L_x_70:
        /* <DEDUP_REMOVED lines=9> */
.L_x_73:
[----:B------:R-:W-:Y:S05]  /*3380*/  BSYNC B1 ;  /* 0x0000000000017941 */ /* 0x000fea0003800000 */
.L_x_72:
        /* <DEDUP_REMOVED lines=10> */
.L_x_75:
[----:B------:R-:W-:Y:S05]  /*3430*/  BSYNC B1 ;  /* 0x0000000000017941 */ /* 0x000fea0003800000 */
.L_x_74:
        /* <DEDUP_REMOVED lines=10> */
.L_x_77:
[----:B------:R-:W-:Y:S05]  /*34e0*/  BSYNC B1 ;  /* 0x0000000000017941 */ /* 0x000fea0003800000 */
.L_x_76:
        /* <DEDUP_REMOVED lines=9> */
.L_x_79:
[----:B------:R-:W-:Y:S05]  /*3580*/  BSYNC B1 ;  /* 0x0000000000017941 */ /* 0x000fea0003800000 */
.L_x_78:
        /* <DEDUP_REMOVED lines=9> */
.L_x_81:
[----:B------:R-:W-:Y:S05]  /*3620*/  BSYNC B1 ;  /* 0x0000000000017941 */ /* 0x000fea0003800000 */
.L_x_80:
        /* <DEDUP_REMOVED lines=10> */
.L_x_83:
[----:B------:R-:W-:Y:S05]  /*36d0*/  BSYNC B1 ;  /* 0x0000000000017941 */ /* 0x000fea0003800000 */
.L_x_82:
        /* <DEDUP_REMOVED lines=10> */
.L_x_85:
[----:B------:R-:W-:Y:S05]  /*3780*/  BSYNC B1 ;  /* 0x0000000000017941 */ /* 0x000fea0003800000 */
.L_x_84:
        /* <DEDUP_REMOVED lines=9> */
.L_x_87:
[----:B------:R-:W-:Y:S05]  /*3820*/  BSYNC B1 ;  /* 0x0000000000017941 */ /* 0x000fea0003800000 */
.L_x_86:
        /* <DEDUP_REMOVED lines=9> */
.L_x_89:
[----:B------:R-:W-:Y:S05]  /*38c0*/  BSYNC B1 ;  /* 0x0000000000017941 */ /* 0x000fea0003800000 */
.L_x_88:
        /* <DEDUP_REMOVED lines=10> */
.L_x_91:
[----:B------:R-:W-:Y:S05]  /*3970*/  BSYNC B1 ;  /* 0x0000000000017941 */ /* 0x000fea0003800000 */
.L_x_90:
        /* <DEDUP_REMOVED lines=10> */
.L_x_93:
[----:B------:R-:W-:Y:S05]  /*3a20*/  BSYNC B1 ;  /* 0x0000000000017941 */ /* 0x000fea0003800000 */
.L_x_92:
        /* <DEDUP_REMOVED lines=9> */
.L_x_95:
[----:B------:R-:W-:Y:S05]  /*3ac0*/  BSYNC B1 ;  /* 0x0000000000017941 */ /* 0x000fea0003800000 */
.L_x_94:
        /* <DEDUP_REMOVED lines=9> */
.L_x_97:
[----:B------:R-:W-:Y:S05]  /*3b60*/  BSYNC B1 ;  /* 0x0000000000017941 */ /* 0x000fea0003800000 */
.L_x_96:
        /* <DEDUP_REMOVED lines=10> */
.L_x_99:
[----:B------:R-:W-:Y:S05]  /*3c10*/  BSYNC B1 ;  /* 0x0000000000017941 */ /* 0x000fea0003800000 */
.L_x_98:
        /* <DEDUP_REMOVED lines=10> */
.L_x_101:
[----:B------:R-:W-:Y:S05]  /*3cc0*/  BSYNC B1 ;  /* 0x0000000000017941 */ /* 0x000fea0003800000 */
.L_x_100:
        /* <DEDUP_REMOVED lines=9> */
.L_x_103:
[----:B------:R-:W-:Y:S05]  /*3d60*/  BSYNC B1 ;  /* 0x0000000000017941 */ /* 0x000fea0003800000 */
.L_x_102:
        /* <DEDUP_REMOVED lines=9> */
.L_x_105:
[----:B------:R-:W-:Y:S05]  /*3e00*/  BSYNC B1 ;  /* 0x0000000000017941 */ /* 0x000fea0003800000 */
.L_x_104:
        /* <DEDUP_REMOVED lines=10> */
.L_x_107:
[----:B------:R-:W-:Y:S05]  /*3eb0*/  BSYNC B1 ;  /* 0x0000000000017941 */ /* 0x000fea0003800000 */
.L_x_106:
        /* <DEDUP_REMOVED lines=10> */
.L_x_109:
[----:B------:R-:W-:Y:S05]  /*3f60*/  BSYNC B1 ;  /* 0x0000000000017941 */ /* 0x000fea0003800000 */
.L_x_108:
        /* <DEDUP_REMOVED lines=9> */
.L_x_111:
[----:B------:R-:W-:Y:S05]  /*4000*/  BSYNC B1 ;  /* 0x0000000000017941 */ /* 0x000fea0003800000 */
.L_x_110:
        /* <DEDUP_REMOVED lines=9> */
.L_x_113:
[----:B------:R-:W-:Y:S05]  /*40a0*/  BSYNC B1 ;  /* 0x0000000000017941 */ /* 0x000fea0003800000 */
.L_x_112:
        /* <DEDUP_REMOVED lines=10> */
.L_x_115:
[----:B------:R-:W-:Y:S05]  /*4150*/  BSYNC B1 ;  /* 0x0000000000017941 */ /* 0x000fea0003800000 */
.L_x_114:
        /* <DEDUP_REMOVED lines=10> */
.L_x_117:
[----:B------:R-:W-:Y:S05]  /*4200*/  BSYNC B1 ;  /* 0x0000000000017941 */ /* 0x000fea0003800000 */
.L_x_116:
        /* <DEDUP_REMOVED lines=9> */
.L_x_119:
[----:B------:R-:W-:Y:S05]  /*42a0*/  BSYNC B1 ;  /* 0x0000000000017941 */ /* 0x000fea0003800000 */
.L_x_118:
        /* <DEDUP_REMOVED lines=9> */
.L_x_121:
[----:B------:R-:W-:Y:S05]  /*4340*/  BSYNC B1 ;  /* 0x0000000000017941 */ /* 0x000fea0003800000 */
.L_x_120:
        /* <DEDUP_REMOVED lines=10> */
.L_x_123:
[----:B------:R-:W-:Y:S05]  /*43f0*/  BSYNC B1 ;  /* 0x0000000000017941 */ /* 0x000fea0003800000 */
.L_x_122:
        /* <DEDUP_REMOVED lines=10> */
.L_x_125:
[----:B------:R-:W-:Y:S05]  /*44a0*/  BSYNC B1 ;  /* 0x0000000000017941 */ /* 0x000fea0003800000 */
.L_x_124:
        /* <DEDUP_REMOVED lines=9> */
.L_x_127:
[----:B------:R-:W-:Y:S05]  /*4540*/  BSYNC B1 ;  /* 0x0000000000017941 */ /* 0x000fea0003800000 */
.L_x_126:
        /* <DEDUP_REMOVED lines=9> */
.L_x_129:
[----:B------:R-:W-:Y:S05]  /*45e0*/  BSYNC B1 ;  /* 0x0000000000017941 */ /* 0x000fea0003800000 */
.L_x_128:
        /* <DEDUP_REMOVED lines=10> */
.L_x_131:
[----:B------:R-:W-:Y:S05]  /*4690*/  BSYNC B1 ;  /* 0x0000000000017941 */ /* 0x000fea0003800000 */
.L_x_130:
        /* <DEDUP_REMOVED lines=10> */
.L_x_133:
[----:B------:R-:W-:Y:S05]  /*4740*/  BSYNC B1 ;  /* 0x0000000000017941 */ /* 0x000fea0003800000 */
.L_x_132:
        /* <DEDUP_REMOVED lines=9> */
.L_x_135:
[----:B------:R-:W-:Y:S05]  /*47e0*/  BSYNC B1 ;  /* 0x0000000000017941 */ /* 0x000fea0003800000 */
.L_x_134:
        /* <DEDUP_REMOVED lines=9> */
.L_x_137:
[----:B------:R-:W-:Y:S05]  /*4880*/  BSYNC B1 ;  /* 0x0000000000017941 */ /* 0x000fea0003800000 */
.L_x_136:
        /* <DEDUP_REMOVED lines=10> */
.L_x_139:
[----:B------:R-:W-:Y:S05]  /*4930*/  BSYNC B1 ;  /* 0x0000000000017941 */ /* 0x000fea0003800000 */
.L_x_138:
        /* <DEDUP_REMOVED lines=10> */
.L_x_141:
[----:B------:R-:W-:Y:S05]  /*49e0*/  BSYNC B1 ;  /* 0x0000000000017941 */ /* 0x000fea0003800000 */
.L_x_140:
        /* <DEDUP_REMOVED lines=9> */
.L_x_143:
[----:B------:R-:W-:Y:S05]  /*4a80*/  BSYNC B1 ;  /* 0x0000000000017941 */ /* 0x000fea0003800000 */
.L_x_142:
        /* <DEDUP_REMOVED lines=9> */
.L_x_145:
[----:B------:R-:W-:Y:S05]  /*4b20*/  BSYNC B1 ;  /* 0x0000000000017941 */ /* 0x000fea0003800000 */
.L_x_144:
        /* <DEDUP_REMOVED lines=10> */
.L_x_147:
[----:B------:R-:W-:Y:S05]  /*4bd0*/  BSYNC B1 ;  /* 0x0000000000017941 */ /* 0x000fea0003800000 */
.L_x_146:
        /* <DEDUP_REMOVED lines=10> */
.L_x_149:
[----:B------:R-:W-:Y:S05]  /*4c80*/  BSYNC B1 ;  /* 0x0000000000017941 */ /* 0x000fea0003800000 */
.L_x_148:
        /* <DEDUP_REMOVED lines=9> */
.L_x_151:
[----:B------:R-:W-:Y:S05]  /*4d20*/  BSYNC B1 ;  /* 0x0000000000017941 */ /* 0x000fea0003800000 */
.L_x_150:
        /* <DEDUP_REMOVED lines=9> */
.L_x_153:
[----:B------:R-:W-:Y:S05]  /*4dc0*/  BSYNC B1 ;  /* 0x0000000000017941 */ /* 0x000fea0003800000 */
.L_x_152:
        /* <DEDUP_REMOVED lines=10> */
.L_x_155:
[----:B------:R-:W-:Y:S05]  /*4e70*/  BSYNC B1 ;  /* 0x0000000000017941 */ /* 0x000fea0003800000 */
.L_x_154:
        /* <DEDUP_REMOVED lines=10> */
.L_x_157:
[----:B------:R-:W-:Y:S05]  /*4f20*/  BSYNC B1 ;  /* 0x0000000000017941 */ /* 0x000fea0003800000 */
.L_x_156:
        /* <DEDUP_REMOVED lines=9> */
.L_x_159:
[----:B------:R-:W-:Y:S05]  /*4fc0*/  BSYNC B1 ;  /* 0x0000000000017941 */ /* 0x000fea0003800000 */
.L_x_158:
        /* <DEDUP_REMOVED lines=9> */
.L_x_161:
[----:B------:R-:W-:Y:S05]  /*5060*/  BSYNC B1 ;  /* 0x0000000000017941 */ /* 0x000fea0003800000 */
.L_x_160:
        /* <DEDUP_REMOVED lines=10> */
.L_x_163:
[----:B------:R-:W-:Y:S05]  /*5110*/  BSYNC B1 ;  /* 0x0000000000017941 */ /* 0x000fea0003800000 */
.L_x_162:
        /* <DEDUP_REMOVED lines=10> */
.L_x_165:
[----:B------:R-:W-:Y:S05]  /*51c0*/  BSYNC B1 ;  /* 0x0000000000017941 */ /* 0x000fea0003800000 */
.L_x_164:
        /* <DEDUP_REMOVED lines=9> */
.L_x_167:
[----:B------:R-:W-:Y:S05]  /*5260*/  BSYNC B1 ;  /* 0x0000000000017941 */ /* 0x000fea0003800000 */
.L_x_166:
        /* <DEDUP_REMOVED lines=9> */
.L_x_169:
[----:B------:R-:W-:Y:S05]  /*5300*/  BSYNC B1 ;  /* 0x0000000000017941 */ /* 0x000fea0003800000 */
.L_x_168:
        /* <DEDUP_REMOVED lines=10> */
.L_x_171:
[----:B------:R-:W-:Y:S05]  /*53b0*/  BSYNC B1 ;  /* 0x0000000000017941 */ /* 0x000fea0003800000 */
.L_x_170:
        /* <DEDUP_REMOVED lines=10> */
.L_x_173:
[----:B------:R-:W-:Y:S05]  /*5460*/  BSYNC B1 ;  /* 0x0000000000017941 */ /* 0x000fea0003800000 */
.L_x_172:
        /* <DEDUP_REMOVED lines=9> */
.L_x_175:
[----:B------:R-:W-:Y:S05]  /*5500*/  BSYNC B1 ;  /* 0x0000000000017941 */ /* 0x000fea0003800000 */
.L_x_174:
        /* <DEDUP_REMOVED lines=9> */
.L_x_177:
[----:B------:R-:W-:Y:S05]  /*55a0*/  BSYNC B1 ;  /* 0x0000000000017941 */ /* 0x000fea0003800000 */
.L_x_176:
        /* <DEDUP_REMOVED lines=10> */
.L_x_179:
[----:B------:R-:W-:Y:S05]  /*5650*/  BSYNC B1 ;  /* 0x0000000000017941 */ /* 0x000fea0003800000 */
.L_x_178:
        /* <DEDUP_REMOVED lines=10> */
.L_x_181:
[----:B------:R-:W-:Y:S05]  /*5700*/  BSYNC B1 ;  /* 0x0000000000017941 */ /* 0x000fea0003800000 */
.L_x_180:
        /* <DEDUP_REMOVED lines=9> */
.L_x_183:
[----:B------:R-:W-:Y:S05]  /*57a0*/  BSYNC B1 ;  /* 0x0000000000017941 */ /* 0x000fea0003800000 */
.L_x_182:
        /* <DEDUP_REMOVED lines=9> */
.L_x_185:
[----:B------:R-:W-:Y:S05]  /*5840*/  BSYNC B1 ;  /* 0x0000000000017941 */ /* 0x000fea0003800000 */
.L_x_184:
        /* <DEDUP_REMOVED lines=10> */
.L_x_187:
[----:B------:R-:W-:Y:S05]  /*58f0*/  BSYNC B1 ;  /* 0x0000000000017941 */ /* 0x000fea0003800000 */
.L_x_186:
        /* <DEDUP_REMOVED lines=10> */
.L_x_189:
[----:B------:R-:W-:Y:S05]  /*59a0*/  BSYNC B1 ;  /* 0x0000000000017941 */ /* 0x000fea0003800000 */
.L_x_188:
        /* <DEDUP_REMOVED lines=9> */
.L_x_191:
[----:B------:R-:W-:Y:S05]  /*5a40*/  BSYNC B1 ;  /* 0x0000000000017941 */ /* 0x000fea0003800000 */
.L_x_190:
        /* <DEDUP_REMOVED lines=9> */
.L_x_193:
[----:B------:R-:W-:Y:S05]  /*5ae0*/  BSYNC B1 ;  /* 0x0000000000017941 */ /* 0x000fea0003800000 */
.L_x_192:
        /* <DEDUP_REMOVED lines=10> */
.L_x_195:
[----:B------:R-:W-:Y:S05]  /*5b90*/  BSYNC B1 ;  /* 0x0000000000017941 */ /* 0x000fea0003800000 */
.L_x_194:
        /* <DEDUP_REMOVED lines=10> */
.L_x_197:
[----:B------:R-:W-:Y:S05]  /*5c40*/  BSYNC B1 ;  /* 0x0000000000017941 */ /* 0x000fea0003800000 */
.L_x_196:
        /* <DEDUP_REMOVED lines=9> */
.L_x_199:
[----:B------:R-:W-:Y:S05]  /*5ce0*/  BSYNC B1 ;  /* 0x0000000000017941 */ /* 0x000fea0003800000 */
.L_x_198:
        /* <DEDUP_REMOVED lines=9> */
.L_x_201:
[----:B------:R-:W-:Y:S05]  /*5d80*/  BSYNC B1 ;  /* 0x0000000000017941 */ /* 0x000fea0003800000 */
.L_x_200:
        /* <DEDUP_REMOVED lines=10> */
.L_x_203:
[----:B------:R-:W-:Y:S05]  /*5e30*/  BSYNC B1 ;  /* 0x0000000000017941 */ /* 0x000fea0003800000 */
.L_x_202:
        /* <DEDUP_REMOVED lines=10> */
.L_x_205:
[----:B------:R-:W-:Y:S05]  /*5ee0*/  BSYNC B1 ;  /* 0x0000000000017941 */ /* 0x000fea0003800000 */
.L_x_204:
        /* <DEDUP_REMOVED lines=9> */
.L_x_207:
[----:B------:R-:W-:Y:S05]  /*5f80*/  BSYNC B1 ;  /* 0x0000000000017941 */ /* 0x000fea0003800000 */
.L_x_206:
        /* <DEDUP_REMOVED lines=9> */
.L_x_209:
[----:B------:R-:W-:Y:S05]  /*6020*/  BSYNC B1 ;  /* 0x0000000000017941 */ /* 0x000fea0003800000 */
.L_x_208:
        /* <DEDUP_REMOVED lines=10> */
.L_x_211:
[----:B------:R-:W-:Y:S05]  /*60d0*/  BSYNC B1 ;  /* 0x0000000000017941 */ /* 0x000fea0003800000 */
.L_x_210:
        /* <DEDUP_REMOVED lines=10> */
.L_x_213:
[----:B------:R-:W-:Y:S05]  /*6180*/  BSYNC B1 ;  /* 0x0000000000017941 */ /* 0x000fea0003800000 */
.L_x_212:
        /* <DEDUP_REMOVED lines=9> */
.L_x_215:
[----:B------:R-:W-:Y:S05]  /*6220*/  BSYNC B1 ;  /* 0x0000000000017941 */ /* 0x000fea0003800000 */
.L_x_214:
        /* <DEDUP_REMOVED lines=9> */
.L_x_217:
[----:B------:R-:W-:Y:S05]  /*62c0*/  BSYNC B1 ;  /* 0x0000000000017941 */ /* 0x000fea0003800000 */
.L_x_216:
        /* <DEDUP_REMOVED lines=10> */
.L_x_219:
[----:B------:R-:W-:Y:S05]  /*6370*/  BSYNC B1 ;  /* 0x0000000000017941 */ /* 0x000fea0003800000 */
.L_x_218:
        /* <DEDUP_REMOVED lines=10> */
.L_x_221:
[----:B------:R-:W-:Y:S05]  /*6420*/  BSYNC B1 ;  /* 0x0000000000017941 */ /* 0x000fea0003800000 */
.L_x_220:
        /* <DEDUP_REMOVED lines=9> */
.L_x_223:
[----:B------:R-:W-:Y:S05]  /*64c0*/  BSYNC B1 ;  /* 0x0000000000017941 */ /* 0x000fea0003800000 */
.L_x_222:
        /* <DEDUP_REMOVED lines=9> */
.L_x_225:
[----:B------:R-:W-:Y:S05]  /*6560*/  BSYNC B1 ;  /* 0x0000000000017941 */ /* 0x000fea0003800000 */
.L_x_224:
        /* <DEDUP_REMOVED lines=10> */
.L_x_227:
[----:B------:R-:W-:Y:S05]  /*6610*/  BSYNC B1 ;  /* 0x0000000000017941 */ /* 0x000fea0003800000 */
.L_x_226:
        /* <DEDUP_REMOVED lines=10> */
.L_x_229:
[----:B------:R-:W-:Y:S05]  /*66c0*/  BSYNC B1 ;  /* 0x0000000000017941 */ /* 0x000fea0003800000 */
.L_x_228:
        /* <DEDUP_REMOVED lines=9> */
.L_x_231:
[----:B------:R-:W-:Y:S05]  /*6760*/  BSYNC B1 ;  /* 0x0000000000017941 */ /* 0x000fea0003800000 */
.L_x_230:
        /* <DEDUP_REMOVED lines=9> */
.L_x_233:
[----:B------:R-:W-:Y:S05]  /*6800*/  BSYNC B1 ;  /* 0x0000000000017941 */ /* 0x000fea0003800000 */
.L_x_232:
        /* <DEDUP_REMOVED lines=10> */
.L_x_235:
[----:B------:R-:W-:Y:S05]  /*68b0*/  BSYNC B1 ;  /* 0x0000000000017941 */ /* 0x000fea0003800000 */
.L_x_234:
        /* <DEDUP_REMOVED lines=10> */
.L_x_237:
[----:B------:R-:W-:Y:S05]  /*6960*/  BSYNC B1 ;  /* 0x0000000000017941 */ /* 0x000fea0003800000 */
.L_x_236:
        /* <DEDUP_REMOVED lines=9> */
.L_x_239:
[----:B------:R-:W-:Y:S05]  /*6a00*/  BSYNC B1 ;  /* 0x0000000000017941 */ /* 0x000fea0003800000 */
.L_x_238:
        /* <DEDUP_REMOVED lines=9> */
.L_x_241:
[----:B------:R-:W-:Y:S05]  /*6aa0*/  BSYNC B1 ;  /* 0x0000000000017941 */ /* 0x000fea0003800000 */
.L_x_240:
        /* <DEDUP_REMOVED lines=10> */
.L_x_243:
[----:B------:R-:W-:Y:S05]  /*6b50*/  BSYNC B1 ;  /* 0x0000000000017941 */ /* 0x000fea0003800000 */
.L_x_242:
        /* <DEDUP_REMOVED lines=10> */
.L_x_245:
[----:B------:R-:W-:Y:S05]  /*6c00*/  BSYNC B1 ;  /* 0x0000000000017941 */ /* 0x000fea0003800000 */
.L_x_244:
        /* <DEDUP_REMOVED lines=9> */
.L_x_247:
[----:B------:R-:W-:Y:S05]  /*6ca0*/  BSYNC B1 ;  /* 0x0000000000017941 */ /* 0x000fea0003800000 */
.L_x_246:
        /* <DEDUP_REMOVED lines=9> */
.L_x_249:
[----:B------:R-:W-:Y:S05]  /*6d40*/  BSYNC B1 ;  /* 0x0000000000017941 */ /* 0x000fea0003800000 */
.L_x_248:
        /* <DEDUP_REMOVED lines=10> */
.L_x_251:
[----:B------:R-:W-:Y:S05]  /*6df0*/  BSYNC B1 ;  /* 0x0000000000017941 */ /* 0x000fea0003800000 */
.L_x_250:
        /* <DEDUP_REMOVED lines=10> */
.L_x_253:
[----:B------:R-:W-:Y:S05]  /*6ea0*/  BSYNC B1 ;  /* 0x0000000000017941 */ /* 0x000fea0003800000 */
.L_x_252:
        /* <DEDUP_REMOVED lines=9> */
.L_x_255:
[----:B------:R-:W-:Y:S05]  /*6f40*/  BSYNC B1 ;  /* 0x0000000000017941 */ /* 0x000fea0003800000 */
.L_x_254:
        /* <DEDUP_REMOVED lines=9> */
.L_x_257:
[----:B------:R-:W-:Y:S05]  /*6fe0*/  BSYNC B1 ;  /* 0x0000000000017941 */ /* 0x000fea0003800000 */
.L_x_256:
        /* <DEDUP_REMOVED lines=10> */
.L_x_259:
[----:B------:R-:W-:Y:S05]  /*7090*/  BSYNC B1 ;  /* 0x0000000000017941 */ /* 0x000fea0003800000 */
.L_x_258:
        /* <DEDUP_REMOVED lines=10> */
.L_x_261:
[----:B------:R-:W-:Y:S05]  /*7140*/  BSYNC B1 ;  /* 0x0000000000017941 */ /* 0x000fea0003800000 */
.L_x_260:
        /* <DEDUP_REMOVED lines=9> */
.L_x_263:
[----:B------:R-:W-:Y:S05]  /*71e0*/  BSYNC B1 ;  /* 0x0000000000017941 */ /* 0x000fea0003800000 */
.L_x_262:
        /* <DEDUP_REMOVED lines=9> */
.L_x_265:
[----:B------:R-:W-:Y:S05]  /*7280*/  BSYNC B1 ;  /* 0x0000000000017941 */ /* 0x000fea0003800000 */
.L_x_264:
        /* <DEDUP_REMOVED lines=10> */
.L_x_267:
[----:B------:R-:W-:Y:S05]  /*7330*/  BSYNC B1 ;  /* 0x0000000000017941 */ /* 0x000fea0003800000 */
.L_x_266:
        /* <DEDUP_REMOVED lines=10> */
.L_x_269:
[----:B------:R-:W-:Y:S05]  /*73e0*/  BSYNC B1 ;  /* 0x0000000000017941 */ /* 0x000fea0003800000 */
.L_x_268:
        /* <DEDUP_REMOVED lines=9> */
.L_x_271:
[----:B------:R-:W-:Y:S05]  /*7480*/  BSYNC B1 ;  /* 0x0000000000017941 */ /* 0x000fea0003800000 */
.L_x_270:
        /* <DEDUP_REMOVED lines=9> */
.L_x_273:
[----:B------:R-:W-:Y:S05]  /*7520*/  BSYNC B1 ;  /* 0x0000000000017941 */ /* 0x000fea0003800000 */
.L_x_272:
        /* <DEDUP_REMOVED lines=10> */
.L_x_275:
[----:B------:R-:W-:Y:S05]  /*75d0*/  BSYNC B1 ;  /* 0x0000000000017941 */ /* 0x000fea0003800000 */
.L_x_274:
        /* <DEDUP_REMOVED lines=10> */
.L_x_277:
[----:B------:R-:W-:Y:S05]  /*7680*/  BSYNC B1 ;  /* 0x0000000000017941 */ /* 0x000fea0003800000 */
.L_x_276:
[----:B01--45:R-:W-:Y:S01]  /*7690*/  HADD2.F32 R6, -RZ, R152.H0_H0 ;  /* 0x20000098ff067230 */ /* 0x033fe20000004100 */
        /* <DEDUP_REMOVED lines=8> */
.L_x_279:
[----:B------:R-:W-:Y:S05]  /*7720*/  BSYNC B1 ;  /* 0x0000000000017941 */ /* 0x000fea0003800000 */
.L_x_278:
[----:B0-2--5:R-:W-:Y:S01]  /*7730*/  HADD2.F32 R4, -RZ, R152.H0_H0 ;  /* 0x20000098ff047230 */ /* 0x025fe20000004100 */
[----:B------:R-:W-:Y:S01]  /*7740*/  ISETP.GT.AND P0, PT, R0, 0x8, P0 ;  /* 0x000000080000780c */ /* 0x000fe20000704270 */
[----:B------:R-:W-:Y:S01]  /*7750*/  @P1 IMAD.MOV.U32 R5, RZ, RZ, R11 ;  /* 0x000000ffff051224 */ /* 0x000fe200078e000b */
[----:B------:R-:W-:Y:S02]  /*7760*/  BSSY B1, `(.L_x_280) ;  /* 0x0000008000017945 */ /* 0x000fe40003800000 */
[----:B------:R-:W-:Y:S01]  /*7770*/  FMUL R3, R4, R155 ;  /* 0x0000009b04037220 */ /* 0x000fe20000400000 */
[----:B------:R-:W-:-:S03]  /*7780*/  @P1 IMAD.MOV.U32 R4, RZ, RZ, R10 ;  /* 0x000000ffff041224 */ /* 0x000fc600078e000a */
[----:B------:R-:W-:-:S05]  /*7790*/  FFMA R3, R150, R154, R3 ;  /* 0x0000009a96037223 */ /* 0x000fca0000000003 */
[----:B------:R-:W-:-:S05]  /*77a0*/  F2FP.F16.F32.PACK_AB R3, RZ, R3 ;  /* 0x00000003ff03723e */ /* 0x000fca00000000ff */
[----:B------:R0:W-:Y:S01]  /*77b0*/  @P1 STG.E.U16 desc[UR36][R4.64+0x1f0], R3 ;  /* 0x0001f00304001986 */ /* 0x0001e2000c101524 */
[----:B------:R-:W-:Y:S05]  /*77c0*/  @!P0 BRA `(.L_x_281) ;  /* 0x0000000000048947 */ /* 0x000fea0003800000 */
[----:B------:R2:W5:Y:S02]  /*77d0*/  LDG.E.LTC128B.U16 R152, desc[UR36][R8.64+0x1f2] ;  /* 0x0001f22408987981 */ /* 0x000564000c1e1520 */
.L_x_281:
[----:B------:R-:W-:Y:S05]  /*77e0*/  BSYNC B1 ;  /* 0x0000000000017941 */ /* 0x000fea0003800000 */
.L_x_280:
[----:B------:R-:W-:Y:S05]  /*77f0*/  @!P0 BRA `(.L_x_282) ;  /* 0x0000002400308947 */ /* 0x000fea0003800000 */
[----:B-----5:R-:W-:-:S05]  /*7800*/  HADD2.F32 R152, -RZ, R152.H0_H0 ;  /* 0x20000098ff987230 */ /* 0x020fca0000004100 */
[----:B------:R-:W-:-:S04]  /*7810*/  FMUL R152, R152, R155 ;  /* 0x0000009b98987220 */ /* 0x000fc80000400000 */
[----:B------:R-:W-:-:S05]  /*7820*/  FFMA R152, R151, R154, R152 ;  /* 0x0000009a97987223 */ /* 0x000fca0000000098 */
[----:B------:R-:W-:-:S05]  /*7830*/  F2FP.F16.F32.PACK_AB R152, RZ, R152 ;  /* 0x00000098ff98723e */ /* 0x000fca00000000ff */
[----:B------:R4:W-:Y:S01]  /*7840*/  STG.E.U16 desc[UR36][R10.64+0x1f2], R152 ;  /* 0x0001f2980a007986 */ /* 0x0009e2000c101524 */
[----:B------:R-:W-:Y:S05]  /*7850*/  BRA `(.L_x_282) ;  /* 0x0000002400187947 */ /* 0x000fea0003800000 */
.L_x_29:
[----:B------:R-:W-:Y:S01]  /*7860*/  ISETP.GT.AND P0, PT, R3, 0x1, PT ;  /* 0x000000010300780c */ /* 0x000fe20003f04270 */
[----:B------:R-:W-:Y:S01]  /*7870*/  ULDC.64 UR4, c[0x0][0x5c0] ;  /* 0x0001700000047ab9 */ /* 0x000fe20000000a00 */
[-C--:B------:R-:W-:Y:S01]  /*7880*/  FMUL R24, R24, R154.reuse ;  /* 0x0000009a18187220 */ /* 0x080fe20000400000 */
[-C--:B------:R-:W-:Y:S01]  /*7890*/  FMUL R25, R25, R154.reuse ;  /* 0x0000009a19197220 */ /* 0x080fe20000400000 */
[----:B------:R-:W-:Y:S01]  /*78a0*/  ISETP.GT.AND P3, PT, R0, RZ, P0 ;  /* 0x000000ff0000720c */ /* 0x000fe20000764270 */
[-C--:B------:R-:W-:Y:S01]  /*78b0*/  FMUL R26, R26, R154.reuse ;  /* 0x0000009a1a1a7220 */ /* 0x080fe20000400000 */
[----:B------:R-:W-:Y:S01]  /*78c0*/  LEA R4, P4, R160, UR4, 0x1 ;  /* 0x00000004a0047c11 */ /* 0x000fe2000f8808ff */
[----:B------:R-:W-:Y:S01]  /*78d0*/  FMUL R27, R27, R154 ;  /* 0x0000009a1b1b7220 */ /* 0x000fe20000400000 */
[----:B------:R-:W-:Y:S01]  /*78e0*/  F2FP.F16.F32.PACK_AB R24, RZ, R24 ;  /* 0x00000018ff18723e */ /* 0x000fe200000000ff */
[-C--:B------:R-:W-:Y:S01]  /*78f0*/  FMUL R28, R28, R154.reuse ;  /* 0x0000009a1c1c7220 */ /* 0x080fe20000400000 */
[----:B------:R-:W-:Y:S01]  /*7900*/  LEA.HI.X R5, R160, UR5, R169, 0x1, P4 ;  /* 0x00000005a0057c11 */ /* 0x000fe2000a0f0ca9 */
[-C--:B------:R-:W-:Y:S01]  /*7910*/  FMUL R29, R29, R154.reuse ;  /* 0x0000009a1d1d7220 */ /* 0x080fe20000400000 */
[----:B------:R-:W-:Y:S01]  /*7920*/  F2FP.F16.F32.PACK_AB R25, RZ, R25 ;  /* 0x00000019ff19723e */ /* 0x000fe200000000ff */
[-C--:B------:R-:W-:Y:S01]  /*7930*/  FMUL R30, R30, R154.reuse ;  /* 0x0000009a1e1e7220 */ /* 0x080fe20000400000 */
[----:B------:R-:W-:Y:S01]  /*7940*/  SHF.L.U64.HI R11, R10, 0x4, R11 ;  /* 0x000000040a0b7819 */ /* 0x000fe2000001020b */
[----:B------:R-:W-:Y:S01]  /*7950*/  @P1 STG.E.U16 desc[UR36][R4.64], R24 ;  /* 0x0000001804001986 */ /* 0x000fe2000c101524 */
[----:B------:R-:W-:Y:S01]  /*7960*/  ISETP.GT.AND P1, PT, R3, 0x8, PT ;  /* 0x000000080300780c */ /* 0x000fe20003f24270 */
[----:B------:R-:W-:Y:S01]  /*7970*/  FMUL R31, R31, R154 ;  /* 0x0000009a1f1f7220 */ /* 0x000fe20000400000 */
[----:B------:R-:W-:Y:S01]  /*7980*/  ISETP.GT.AND P4, PT, R0, 0x8, P0 ;  /* 0x000000080000780c */ /* 0x000fe20000784270 */
[----:B------:R-:W-:Y:S01]  /*7990*/  @P3 STG.E.U16 desc[UR36][R4.64+0x2], R25 ;  /* 0x0000021904003986 */ /* 0x000fe2000c101524 */
[----:B------:R-:W-:Y:S01]  /*79a0*/  LEA R6, P3, R10, R4, 0x4 ;  /* 0x000000040a067211 */ /* 0x000fe200078620ff */
[-C--:B------:R-:W-:Y:S01]  /*79b0*/  FMUL R32, R32, R154.reuse ;  /* 0x0000009a20207220 */ /* 0x080fe20000400000 */
[C---:B------:R-:W-:Y:S01]  /*79c0*/  ISETP.GT.AND P2, PT, R0.reuse, 0x8, P2 ;  /* 0x000000080000780c */ /* 0x040fe20001744270 */
[-C--:B------:R-:W-:Y:S01]  /*79d0*/  FMUL R33, R33, R154.reuse ;  /* 0x0000009a21217220 */ /* 0x080fe20000400000 */
[----:B------:R-:W-:Y:S01]  /*79e0*/  ISETP.GT.AND P0, PT, R3, 0x9, PT ;  /* 0x000000090300780c */ /* 0x000fe20003f04270 */
[----:B------:R-:W-:Y:S01]  /*79f0*/  IMAD.X R7, R11, 0x1, R5, P3 ;  /* 0x000000010b077824 */ /* 0x000fe200018e0605 */
[----:B------:R-:W-:Y:S01]  /*7a00*/  ISETP.GT.AND P5, PT, R0, RZ, P1 ;  /* 0x000000ff0000720c */ /* 0x000fe20000fa4270 */
[-C--:B------:R-:W-:Y:S01]  /*7a10*/  FMUL R34, R34, R154.reuse ;  /* 0x0000009a22227220 */ /* 0x080fe20000400000 */
[----:B------:R-:W-:Y:S01]  /*7a20*/  ISETP.GT.AND P3, PT, R0, RZ, P0 ;  /* 0x000000ff0000720c */ /* 0x000fe20000764270 */
[----:B------:R-:W-:Y:S01]  /*7a30*/  FMUL R35, R35, R154 ;  /* 0x0000009a23237220 */ /* 0x000fe20000400000 */
[----:B------:R-:W-:Y:S01]  /*7a40*/  F2FP.F16.F32.PACK_AB R26, RZ, R26 ;  /* 0x0000001aff1a723e */ /* 0x000fe200000000ff */
[-C--:B------:R-:W-:Y:S01]  /*7a50*/  FMUL R36, R36, R154.reuse ;  /* 0x0000009a24247220 */ /* 0x080fe20000400000 */
[----:B------:R-:W-:Y:S01]  /*7a60*/  F2FP.F16.F32.PACK_AB R27, RZ, R27 ;  /* 0x0000001bff1b723e */ /* 0x000fe200000000ff */
[----:B------:R-:W-:Y:S01]  /*7a70*/  FMUL R37, R37, R154 ;  /* 0x0000009a25257220 */ /* 0x000fe20000400000 */
[----:B------:R-:W-:Y:S01]  /*7a80*/  F2FP.F16.F32.PACK_AB R28, RZ, R28 ;  /* 0x0000001cff1c723e */ /* 0x000fe200000000ff */
[----:B------:R-:W-:Y:S01]  /*7a90*/  @P2 STG.E.U16 desc[UR36][R6.64], R26 ;  /* 0x0000001a06002986 */ /* 0x000fe2000c101524 */
[----:B------:R-:W-:Y:S01]  /*7aa0*/  F2FP.F16.F32.PACK_AB R29, RZ, R29 ;  /* 0x0000001dff1d723e */ /* 0x000fe200000000ff */
[-C--:B------:R-:W-:Y:S01]  /*7ab0*/  FMUL R38, R38, R154.reuse ;  /* 0x0000009a26267220 */ /* 0x080fe20000400000 */
[C---:B------:R-:W-:Y:S01]  /*7ac0*/  ISETP.GT.AND P2, PT, R0.reuse, 0x8, P1 ;  /* 0x000000080000780c */ /* 0x040fe20000f44270 */
[----:B------:R-:W-:Y:S01]  /*7ad0*/  @P4 STG.E.U16 desc[UR36][R6.64+0x2], R27 ;  /* 0x0000021b06004986 */ /* 0x000fe2000c101524 */
[----:B------:R-:W-:Y:S01]  /*7ae0*/  ISETP.GT.AND P1, PT, R3, 0x10, PT ;  /* 0x000000100300780c */ /* 0x000fe20003f24270 */
[----:B------:R-:W-:Y:S01]  /*7af0*/  FMUL R39, R39, R154 ;  /* 0x0000009a27277220 */ /* 0x000fe20000400000 */
[----:B------:R-:W-:Y:S01]  /*7b00*/  F2FP.F16.F32.PACK_AB R30, RZ, R30 ;  /* 0x0000001eff1e723e */ /* 0x000fe200000000ff */
[----:B------:R-:W-:Y:S01]  /*7b10*/  @P5 STG.E.U16 desc[UR36][R4.64+0x10], R28 ;  /* 0x0000101c04005986 */ /* 0x000fe2000c101524 */
[----:B------:R-:W-:Y:S01]  /*7b20*/  ISETP.GT.AND P4, PT, R0, RZ, P1 ;  /* 0x000000ff0000720c */ /* 0x000fe20000f84270 */
[-C--:B------:R-:W-:Y:S01]  /*7b30*/  FMUL R40, R40, R154.reuse ;  /* 0x0000009a28287220 */ /* 0x080fe20000400000 */
[----:B------:R-:W-:Y:S01]  /*7b40*/  F2FP.F16.F32.PACK_AB R31, RZ, R31 ;  /* 0x0000001fff1f723e */ /* 0x000fe200000000ff */
[----:B------:R-:W-:Y:S01]  /*7b50*/  @P3 STG.E.U16 desc[UR36][R4.64+0x12], R29 ;  /* 0x0000121d04003986 */ /* 0x000fe2000c101524 */
[----:B------:R-:W-:Y:S01]  /*7b60*/  ISETP.GT.AND P3, PT, R0, 0x8, P0 ;  /* 0x000000080000780c */ /* 0x000fe20000764270 */
[----:B------:R-:W-:Y:S01]  /*7b70*/  FMUL R41, R41, R154 ;  /* 0x0000009a29297220 */ /* 0x000fe20000400000 */
[----:B------:R-:W-:Y:S01]  /*7b80*/  ISETP.GT.AND P0, PT, R3, 0x11, PT ;  /* 0x000000110300780c */ /* 0x000fe20003f04270 */
[----:B------:R-:W-:Y:S01]  /*7b90*/  @P2 STG.E.U16 desc[UR36][R6.64+0x10], R30 ;  /* 0x0000101e06002986 */ /* 0x000fe2000c101524 */
[----:B------:R-:W-:Y:S01]  /*7ba0*/  F2FP.F16.F32.PACK_AB R32, RZ, R32 ;  /* 0x00000020ff20723e */ /* 0x000fe200000000ff */
[-C--:B------:R-:W-:Y:S01]  /*7bb0*/  FMUL R42, R42, R154.reuse ;  /* 0x0000009a2a2a7220 */ /* 0x080fe20000400000 */
[C---:B------:R-:W-:Y:S01]  /*7bc0*/  ISETP.GT.AND P5, PT, R0.reuse, RZ, P0 ;  /* 0x000000ff0000720c */ /* 0x040fe200007a4270 */
[-C--:B------:R-:W-:Y:S01]  /*7bd0*/  FMUL R43, R43, R154.reuse ;  /* 0x0000009a2b2b7220 */ /* 0x080fe20000400000 */
[----:B------:R-:W-:Y:S01]  /*7be0*/  ISETP.GT.AND P2, PT, R0, 0x8, P1 ;  /* 0x000000080000780c */ /* 0x000fe20000f44270 */
[-C--:B------:R-:W-:Y:S01]  /*7bf0*/  FMUL R44, R44, R154.reuse ;  /* 0x0000009a2c2c7220 */ /* 0x080fe20000400000 */
[----:B------:R-:W-:Y:S01]  /*7c00*/  ISETP.GT.AND P1, PT, R3, 0x18, PT ;  /* 0x000000180300780c */ /* 0x000fe20003f24270 */
[-C--:B------:R-:W-:Y:S01]  /*7c10*/  FMUL R45, R45, R154.reuse ;  /* 0x0000009a2d2d7220 */ /* 0x080fe20000400000 */
[----:B------:R-:W-:Y:S01]  /*7c20*/  F2FP.F16.F32.PACK_AB R33, RZ, R33 ;  /* 0x00000021ff21723e */ /* 0x000fe200000000ff */
[----:B------:R-:W-:Y:S01]  /*7c30*/  @P3 STG.E.U16 desc[UR36][R6.64+0x12], R31 ;  /* 0x0000121f06003986 */ /* 0x000fe2000c101524 */
[----:B------:R-:W-:Y:S01]  /*7c40*/  ISETP.GT.AND P3, PT, R0, 0x8, P0 ;  /* 0x000000080000780c */ /* 0x000fe20000764270 */
[-C--:B------:R-:W-:Y:S01]  /*7c50*/  FMUL R46, R46, R154.reuse ;  /* 0x0000009a2e2e7220 */ /* 0x080fe20000400000 */
[----:B------:R-:W-:Y:S01]  /*7c60*/  ISETP.GT.AND P0, PT, R3, 0x19, PT ;  /* 0x000000190300780c */ /* 0x000fe20003f04270 */
[----:B------:R-:W-:Y:S01]  /*7c70*/  @P4 STG.E.U16 desc[UR36][R4.64+0x20], R32 ;  /* 0x0000202004004986 */ /* 0x000fe2000c101524 */
[C---:B------:R-:W-:Y:S01]  /*7c80*/  ISETP.GT.AND P4, PT, R0.reuse, RZ, P1 ;  /* 0x000000ff0000720c */ /* 0x040fe20000f84270 */
[----:B------:R-:W-:Y:S01]  /*7c90*/  FMUL R47, R47, R154 ;  /* 0x0000009a2f2f7220 */ /* 0x000fe20000400000 */
[----:B------:R-:W-:Y:S01]  /*7ca0*/  F2FP.F16.F32.PACK_AB R34, RZ, R34 ;  /* 0x00000022ff22723e */ /* 0x000fe200000000ff */
[----:B------:R-:W-:Y:S01]  /*7cb0*/  @P5 STG.E.U16 desc[UR36][R4.64+0x22], R33 ;  /* 0x0000222104005986 */ /* 0x000fe2000c101524 */
[----:B------:R-:W-:Y:S01]  /*7cc0*/  ISETP.GT.AND P5, PT, R0, RZ, P0 ;  /* 0x000000ff0000720c */ /* 0x000fe200007a4270 */
[----:B------:R-:W-:Y:S01]  /*7cd0*/  FMUL R48, R48, R154 ;  /* 0x0000009a30307220 */ /* 0x000fe20000400000 */
[----:B------:R-:W-:Y:S01]  /*7ce0*/  F2FP.F16.F32.PACK_AB R35, RZ, R35 ;  /* 0x00000023ff23723e */ /* 0x000fe200000000ff */
[----:B------:R-:W-:Y:S01]  /*7cf0*/  @P2 STG.E.U16 desc[UR36][R6.64+0x20], R34 ;  /* 0x0000202206002986 */ /* 0x000fe2000c101524 */
[----:B------:R-:W-:Y:S01]  /*7d00*/  F2FP.F16.F32.PACK_AB R36, RZ, R36 ;  /* 0x00000024ff24723e */ /* 0x000fe200000000ff */
[-C--:B------:R-:W-:Y:S01]  /*7d10*/  FMUL R49, R49, R154.reuse ;  /* 0x0000009a31317220 */ /* 0x080fe20000400000 */
[----:B------:R-:W-:Y:S01]  /*7d20*/  ISETP.GT.AND P2, PT, R0, 0x8, P1 ;  /* 0x000000080000780c */ /* 0x000fe20000f44270 */
[----:B------:R-:W-:Y:S01]  /*7d30*/  @P3 STG.E.U16 desc[UR36][R6.64+0x22], R35 ;  /* 0x0000222306003986 */ /* 0x000fe2000c101524 */
[----:B------:R-:W-:Y:S01]  /*7d40*/  ISETP.GT.AND P1, PT, R3, 0x20, PT ;  /* 0x000000200300780c */ /* 0x000fe20003f24270 */
[-C--:B------:R-:W-:Y:S01]  /*7d50*/  FMUL R50, R50, R154.reuse ;  /* 0x0000009a32327220 */ /* 0x080fe20000400000 */
[----:B------:R-:W-:Y:S01]  /*7d60*/  F2FP.F16.F32.PACK_AB R37, RZ, R37 ;  /* 0x00000025ff25723e */ /* 0x000fe200000000ff */
[----:B------:R-:W-:Y:S01]  /*7d70*/  @P4 STG.E.U16 desc[UR36][R4.64+0x30], R36 ;  /* 0x0000302404004986 */ /* 0x000fe2000c101524 */
[C---:B------:R-:W-:Y:S01]  /*7d80*/  ISETP.GT.AND P3, PT, R0.reuse, 0x8, P0 ;  /* 0x000000080000780c */ /* 0x040fe20000764270 */
[-C--:B------:R-:W-:Y:S01]  /*7d90*/  FMUL R51, R51, R154.reuse ;  /* 0x0000009a33337220 */ /* 0x080fe20000400000 */
[----:B------:R-:W-:Y:S01]  /*7da0*/  ISETP.GT.AND P0, PT, R3, 0x21, PT ;  /* 0x000000210300780c */ /* 0x000fe20003f04270 */
[----:B------:R-:W-:Y:S01]  /*7db0*/  @P5 STG.E.U16 desc[UR36][R4.64+0x32], R37 ;  /* 0x0000322504005986 */ /* 0x000fe2000c101524 */
[----:B------:R-:W-:Y:S01]  /*7dc0*/  ISETP.GT.AND P4, PT, R0, RZ, P1 ;  /* 0x000000ff0000720c */ /* 0x000fe20000f84270 */
[----:B------:R-:W-:Y:S01]  /*7dd0*/  FMUL R52, R52, R154 ;  /* 0x0000009a34347220 */ /* 0x000fe20000400000 */
[----:B------:R-:W-:Y:S01]  /*7de0*/  F2FP.F16.F32.PACK_AB R38, RZ, R38 ;  /* 0x00000026ff26723e */ /* 0x000fe200000000ff */
[-C--:B------:R-:W-:Y:S01]  /*7df0*/  FMUL R53, R53, R154.reuse ;  /* 0x0000009a35357220 */ /* 0x080fe20000400000 */
        /* <DEDUP_REMOVED lines=325> */
[----:B------:R-:W-:Y:S01]  /*9250*/  FMUL R151, R151, R154 ;  /* 0x0000009a97977220 */ /* 0x000fe20000400000 */
[----:B------:R-:W-:Y:S01]  /*9260*/  ISETP.GT.AND P2, PT, R0, 0x8, P1 ;  /* 0x000000080000780c */ /* 0x000fe20000f44270 */
[----:B------:R-:W-:Y:S01]  /*9270*/  @P3 STG.E.U16 desc[UR36][R6.64+0x132], R103 ;  /* 0x0001326706003986 */ /* 0x000fe2000c101524 */
[----:B------:R-:W-:-:S02]  /*9280*/  ISETP.GT.AND P1, PT, R3, 0xa8, PT ;  /* 0x000000a80300780c */ /* 0x000fc40003f24270 */
[----:B------:R-:W-:Y:S01]  /*9290*/  F2FP.F16.F32.PACK_AB R105, RZ, R105 ;  /* 0x00000069ff69723e */ /* 0x000fe200000000ff */
[----:B------:R-:W-:Y:S01]  /*92a0*/  @P4 STG.E.U16 desc[UR36][R4.64+0x140], R104 ;  /* 0x0001406804004986 */ /* 0x000fe2000c101524 */
[C---:B------:R-:W-:Y:S02]  /*92b0*/  ISETP.GT.AND P3, PT, R0.reuse, 0x8, P0 ;  /* 0x000000080000780c */ /* 0x040fe40000764270 */
[----:B------:R-:W-:Y:S01]  /*92c0*/  ISETP.GT.AND P0, PT, R3, 0xa9, PT ;  /* 0x000000a90300780c */ /* 0x000fe20003f04270 */
[----:B------:R-:W-:Y:S01]  /*92d0*/  @P5 STG.E.U16 desc[UR36][R4.64+0x142], R105 ;  /* 0x0001426904005986 */ /* 0x000fe2000c101524 */
[C---:B------:R-:W-:Y:S02]  /*92e0*/  ISETP.GT.AND P4, PT, R0.reuse, RZ, P1 ;  /* 0x000000ff0000720c */ /* 0x040fe40000f84270 */
[----:B------:R-:W-:Y:S02]  /*92f0*/  F2FP.F16.F32.PACK_AB R106, RZ, R106 ;  /* 0x0000006aff6a723e */ /* 0x000fe400000000ff */
[----:B------:R-:W-:-:S02]  /*9300*/  ISETP.GT.AND P5, PT, R0, RZ, P0 ;  /* 0x000000ff0000720c */ /* 0x000fc400007a4270 */
[----:B------:R-:W-:Y:S01]  /*9310*/  F2FP.F16.F32.PACK_AB R107, RZ, R107 ;  /* 0x0000006bff6b723e */ /* 0x000fe200000000ff */
[----:B------:R-:W-:Y:S01]  /*9320*/  @P2 STG.E.U16 desc[UR36][R6.64+0x140], R106 ;  /* 0x0001406a06002986 */ /* 0x000fe2000c101524 */
[----:B------:R-:W-:Y:S02]  /*9330*/  F2FP.F16.F32.PACK_AB R108, RZ, R108 ;  /* 0x0000006cff6c723e */ /* 0x000fe400000000ff */
[C---:B------:R-:W-:Y:S01]  /*9340*/  ISETP.GT.AND P2, PT, R0.reuse, 0x8, P1 ;  /* 0x000000080000780c */ /* 0x040fe20000f44270 */
[----:B------:R-:W-:Y:S01]  /*9350*/  @P3 STG.E.U16 desc[UR36][R6.64+0x142], R107 ;  /* 0x0001426b06003986 */ /* 0x000fe2000c101524 */
[----:B------:R-:W-:Y:S02]  /*9360*/  ISETP.GT.AND P1, PT, R3, 0xb0, PT ;  /* 0x000000b00300780c */ /* 0x000fe40003f24270 */
[----:B------:R-:W-:Y:S01]  /*9370*/  F2FP.F16.F32.PACK_AB R109, RZ, R109 ;  /* 0x0000006dff6d723e */ /* 0x000fe200000000ff */
[----:B------:R-:W-:Y:S01]  /*9380*/  @P4 STG.E.U16 desc[UR36][R4.64+0x150], R108 ;  /* 0x0001506c04004986 */ /* 0x000fe2000c101524 */
[----:B------:R-:W-:-:S02]  /*9390*/  ISETP.GT.AND P3, PT, R0, 0x8, P0 ;  /* 0x000000080000780c */ /* 0x000fc40000764270 */
[----:B------:R-:W-:Y:S01]  /*93a0*/  ISETP.GT.AND P0, PT, R3, 0xb1, PT ;  /* 0x000000b10300780c */ /* 0x000fe20003f04270 */
[----:B------:R-:W-:Y:S01]  /*93b0*/  @P5 STG.E.U16 desc[UR36][R4.64+0x152], R109 ;  /* 0x0001526d04005986 */ /* 0x000fe2000c101524 */
[C---:B------:R-:W-:Y:S02]  /*93c0*/  ISETP.GT.AND P4, PT, R0.reuse, RZ, P1 ;  /* 0x000000ff0000720c */ /* 0x040fe40000f84270 */
[----:B------:R-:W-:Y:S02]  /*93d0*/  F2FP.F16.F32.PACK_AB R110, RZ, R110 ;  /* 0x0000006eff6e723e */ /* 0x000fe400000000ff */
[----:B------:R-:W-:Y:S02]  /*93e0*/  ISETP.GT.AND P5, PT, R0, RZ, P0 ;  /* 0x000000ff0000720c */ /* 0x000fe400007a4270 */
[----:B------:R-:W-:Y:S01]  /*93f0*/  F2FP.F16.F32.PACK_AB R111, RZ, R111 ;  /* 0x0000006fff6f723e */ /* 0x000fe200000000ff */
[----:B------:R-:W-:Y:S01]  /*9400*/  @P2 STG.E.U16 desc[UR36][R6.64+0x150], R110 ;  /* 0x0001506e06002986 */ /* 0x000fe2000c101524 */
[----:B------:R-:W-:-:S02]  /*9410*/  F2FP.F16.F32.PACK_AB R112, RZ, R112 ;  /* 0x00000070ff70723e */ /* 0x000fc400000000ff */
[C---:B------:R-:W-:Y:S01]  /*9420*/  ISETP.GT.AND P2, PT, R0.reuse, 0x8, P1 ;  /* 0x000000080000780c */ /* 0x040fe20000f44270 */
[----:B------:R-:W-:Y:S01]  /*9430*/  @P3 STG.E.U16 desc[UR36][R6.64+0x152], R111 ;  /* 0x0001526f06003986 */ /* 0x000fe2000c101524 */
[C---:B------:R-:W-:Y:S02]  /*9440*/  ISETP.GT.AND P1, PT, R3.reuse, 0xb8, PT ;  /* 0x000000b80300780c */ /* 0x040fe40003f24270 */
[----:B------:R-:W-:Y:S01]  /*9450*/  F2FP.F16.F32.PACK_AB R113, RZ, R113 ;  /* 0x00000071ff71723e */ /* 0x000fe200000000ff */
[----:B------:R-:W-:Y:S01]  /*9460*/  @P4 STG.E.U16 desc[UR36][R4.64+0x160], R112 ;  /* 0x0001607004004986 */ /* 0x000fe2000c101524 */
[C---:B------:R-:W-:Y:S02]  /*9470*/  ISETP.GT.AND P3, PT, R0.reuse, 0x8, P0 ;  /* 0x000000080000780c */ /* 0x040fe40000764270 */
[----:B------:R-:W-:Y:S01]  /*9480*/  ISETP.GT.AND P0, PT, R3, 0xb9, PT ;  /* 0x000000b90300780c */ /* 0x000fe20003f04270 */
[----:B------:R-:W-:Y:S01]  /*9490*/  @P5 STG.E.U16 desc[UR36][R4.64+0x162], R113 ;  /* 0x0001627104005986 */ /* 0x000fe2000c101524 */
[----:B------:R-:W-:-:S02]  /*94a0*/  ISETP.GT.AND P4, PT, R0, RZ, P1 ;  /* 0x000000ff0000720c */ /* 0x000fc40000f84270 */
[----:B------:R-:W-:Y:S02]  /*94b0*/  F2FP.F16.F32.PACK_AB R114, RZ, R114 ;  /* 0x00000072ff72723e */ /* 0x000fe400000000ff */
[C---:B------:R-:W-:Y:S02]  /*94c0*/  ISETP.GT.AND P5, PT, R0.reuse, RZ, P0 ;  /* 0x000000ff0000720c */ /* 0x040fe400007a4270 */
[----:B------:R-:W-:Y:S01]  /*94d0*/  F2FP.F16.F32.PACK_AB R115, RZ, R115 ;  /* 0x00000073ff73723e */ /* 0x000fe200000000ff */
[----:B------:R-:W-:Y:S01]  /*94e0*/  @P2 STG.E.U16 desc[UR36][R6.64+0x160], R114 ;  /* 0x0001607206002986 */ /* 0x000fe2000c101524 */
[----:B------:R-:W-:Y:S02]  /*94f0*/  F2FP.F16.F32.PACK_AB R116, RZ, R116 ;  /* 0x00000074ff74723e */ /* 0x000fe400000000ff */
        /* <DEDUP_REMOVED lines=65> */
[----:B------:R-:W-:Y:S02]  /*9910*/  ISETP.GT.AND P5, PT, R0, RZ, P0 ;  /* 0x000000ff0000720c */ /* 0x000fe400007a4270 */
[----:B------:R-:W-:Y:S02]  /*9920*/  F2FP.F16.F32.PACK_AB R134, RZ, R134 ;  /* 0x00000086ff86723e */ /* 0x000fe400000000ff */
[----:B------:R-:W-:Y:S02]  /*9930*/  F2FP.F16.F32.PACK_AB R135, RZ, R135 ;  /* 0x00000087ff87723e */ /* 0x000fe400000000ff */
[----:B------:R-:W-:Y:S01]  /*9940*/  F2FP.F16.F32.PACK_AB R136, RZ, R136 ;  /* 0x00000088ff88723e */ /* 0x000fe200000000ff */
[----:B------:R-:W-:Y:S01]  /*9950*/  @P2 STG.E.U16 desc[UR36][R6.64+0x1b0], R134 ;  /* 0x0001b08606002986 */ /* 0x000fe2000c101524 */
[----:B------:R-:W-:-:S02]  /*9960*/  F2FP.F16.F32.PACK_AB R137, RZ, R137 ;  /* 0x00000089ff89723e */ /* 0x000fc400000000ff */
[C---:B------:R-:W-:Y:S01]  /*9970*/  ISETP.GT.AND P1, PT, R0.reuse, 0x8, P1 ;  /* 0x000000080000780c */ /* 0x040fe20000f24270 */
[----:B------:R-:W-:Y:S01]  /*9980*/  @P3 STG.E.U16 desc[UR36][R6.64+0x1b2], R135 ;  /* 0x0001b28706003986 */ /* 0x000fe2000c101524 */
[C---:B------:R-:W-:Y:S02]  /*9990*/  ISETP.GT.AND P2, PT, R0.reuse, 0x8, P0 ;  /* 0x000000080000780c */ /* 0x040fe40000744270 */
[C---:B------:R-:W-:Y:S01]  /*99a0*/  ISETP.GT.AND P0, PT, R3.reuse, 0xe9, PT ;  /* 0x000000e90300780c */ /* 0x040fe20003f04270 */
[----:B------:R-:W-:Y:S01]  /*99b0*/  @P4 STG.E.U16 desc[UR36][R4.64+0x1c0], R136 ;  /* 0x0001c08804004986 */ /* 0x000fe2000c101524 */
[----:B------:R-:W-:Y:S02]  /*99c0*/  ISETP.GT.AND P4, PT, R3, 0xe8, PT ;  /* 0x000000e80300780c */ /* 0x000fe40003f84270 */
[----:B------:R-:W-:Y:S01]  /*99d0*/  F2FP.F16.F32.PACK_AB R138, RZ, R138 ;  /* 0x0000008aff8a723e */ /* 0x000fe200000000ff */
[----:B------:R-:W-:Y:S01]  /*99e0*/  @P5 STG.E.U16 desc[UR36][R4.64+0x1c2], R137 ;  /* 0x0001c28904005986 */ /* 0x000fe2000c101524 */
[----:B------:R-:W-:-:S02]  /*99f0*/  ISETP.GT.AND P5, PT, R0, RZ, P4 ;  /* 0x000000ff0000720c */ /* 0x000fc400027a4270 */
[----:B------:R-:W-:Y:S01]  /*9a00*/  F2FP.F16.F32.PACK_AB R139, RZ, R139 ;  /* 0x0000008bff8b723e */ /* 0x000fe200000000ff */
[----:B------:R-:W-:Y:S01]  /*9a10*/  @P1 STG.E.U16 desc[UR36][R6.64+0x1c0], R138 ;  /* 0x0001c08a06001986 */ /* 0x000fe2000c101524 */
[----:B------:R-:W-:Y:S02]  /*9a20*/  F2FP.F16.F32.PACK_AB R140, RZ, R140 ;  /* 0x0000008cff8c723e */ /* 0x000fe400000000ff */
[C---:B------:R-:W-:Y:S01]  /*9a30*/  ISETP.GT.AND P3, PT, R0.reuse, RZ, P0 ;  /* 0x000000ff0000720c */ /* 0x040fe20000764270 */
[----:B------:R-:W-:Y:S01]  /*9a40*/  @P2 STG.E.U16 desc[UR36][R6.64+0x1c2], R139 ;  /* 0x0001c28b06002986 */ /* 0x000fe2000c101524 */
[C---:B------:R-:W-:Y:S02]  /*9a50*/  ISETP.GT.AND P4, PT, R0.reuse, 0x8, P4 ;  /* 0x000000080000780c */ /* 0x040fe40002784270 */
[----:B------:R-:W-:Y:S02]  /*9a60*/  F2FP.F16.F32.PACK_AB R141, RZ, R141 ;  /* 0x0000008dff8d723e */ /* 0x000fe400000000ff */
[----:B------:R-:W-:Y:S01]  /*9a70*/  F2FP.F16.F32.PACK_AB R142, RZ, R142 ;  /* 0x0000008eff8e723e */ /* 0x000fe200000000ff */
[----:B------:R-:W-:Y:S01]  /*9a80*/  @P5 STG.E.U16 desc[UR36][R4.64+0x1d0], R140 ;  /* 0x0001d08c04005986 */ /* 0x000fe2000c101524 */
[----:B------:R-:W-:-:S02]  /*9a90*/  ISETP.GT.AND P5, PT, R0, 0x8, P0 ;  /* 0x000000080000780c */ /* 0x000fc400007a4270 */
[----:B------:R-:W-:Y:S02]  /*9aa0*/  F2FP.F16.F32.PACK_AB R143, RZ, R143 ;  /* 0x0000008fff8f723e */ /* 0x000fe400000000ff */
[C---:B------:R-:W-:Y:S01]  /*9ab0*/  ISETP.GT.AND P0, PT, R3.reuse, 0xf1, PT ;  /* 0x000000f10300780c */ /* 0x040fe20003f04270 */
[----:B------:R-:W-:Y:S01]  /*9ac0*/  @P3 STG.E.U16 desc[UR36][R4.64+0x1d2], R141 ;  /* 0x0001d28d04003986 */ /* 0x000fe2000c101524 */
[----:B------:R-:W-:Y:S02]  /*9ad0*/  ISETP.GT.AND P3, PT, R3, 0xf0, PT ;  /* 0x000000f00300780c */ /* 0x000fe40003f64270 */
[----:B------:R-:W-:Y:S01]  /*9ae0*/  F2FP.F16.F32.PACK_AB R144, RZ, R144 ;  /* 0x00000090ff90723e */ /* 0x000fe200000000ff */
[----:B------:R-:W-:Y:S01]  /*9af0*/  @P4 STG.E.U16 desc[UR36][R6.64+0x1d0], R142 ;  /* 0x0001d08e06004986 */ /* 0x000fe2000c101524 */
[C---:B------:R-:W-:Y:S02]  /*9b00*/  ISETP.GT.AND P4, PT, R0.reuse, RZ, P3 ;  /* 0x000000ff0000720c */ /* 0x040fe40001f84270 */
[----:B------:R-:W-:Y:S01]  /*9b10*/  F2FP.F16.F32.PACK_AB R145, RZ, R145 ;  /* 0x00000091ff91723e */ /* 0x000fe200000000ff */
[----:B------:R-:W-:Y:S01]  /*9b20*/  @P5 STG.E.U16 desc[UR36][R6.64+0x1d2], R143 ;  /* 0x0001d28f06005986 */ /* 0x000fe2000c101524 */
[----:B------:R-:W-:-:S02]  /*9b30*/  ISETP.GT.AND P5, PT, R0, RZ, P0 ;  /* 0x000000ff0000720c */ /* 0x000fc400007a4270 */
[C---:B------:R-:W-:Y:S02]  /*9b40*/  ISETP.GT.AND P2, PT, R3.reuse, 0xf8, PT ;  /* 0x000000f80300780c */ /* 0x040fe40003f44270 */
[----:B------:R-:W-:Y:S02]  /*9b50*/  ISETP.GT.AND P1, PT, R3, 0xf9, PT ;  /* 0x000000f90300780c */ /* 0x000fe40003f24270 */
[C---:B------:R-:W-:Y:S02]  /*9b60*/  ISETP.GT.AND P3, PT, R0.reuse, 0x8, P3 ;  /* 0x000000080000780c */ /* 0x040fe40001f64270 */
[C---:B------:R-:W-:Y:S01]  /*9b70*/  ISETP.GT.AND P0, PT, R0.reuse, 0x8, P0 ;  /* 0x000000080000780c */ /* 0x040fe20000704270 */
[----:B------:R-:W-:Y:S01]  /*9b80*/  @P4 STG.E.U16 desc[UR36][R4.64+0x1e0], R144 ;  /* 0x0001e09004004986 */ /* 0x000fe2000c101524 */
[C---:B------:R-:W-:Y:S02]  /*9b90*/  ISETP.GT.AND P4, PT, R0.reuse, RZ, P1 ;  /* 0x000000ff0000720c */ /* 0x040fe40000f84270 */
[----:B------:R-:W-:Y:S01]  /*9ba0*/  F2FP.F16.F32.PACK_AB R146, RZ, R146 ;  /* 0x00000092ff92723e */ /* 0x000fe200000000ff */
[----:B------:R-:W-:Y:S01]  /*9bb0*/  @P5 STG.E.U16 desc[UR36][R4.64+0x1e2], R145 ;  /* 0x0001e29104005986 */ /* 0x000fe2000c101524 */
[----:B------:R-:W-:-:S02]  /*9bc0*/  ISETP.GT.AND P5, PT, R0, RZ, P2 ;  /* 0x000000ff0000720c */ /* 0x000fc400017a4270 */
[C---:B------:R-:W-:Y:S02]  /*9bd0*/  ISETP.GT.AND P2, PT, R0.reuse, 0x8, P2 ;  /* 0x000000080000780c */ /* 0x040fe40001744270 */
[----:B------:R-:W-:Y:S01]  /*9be0*/  F2FP.F16.F32.PACK_AB R147, RZ, R147 ;  /* 0x00000093ff93723e */ /* 0x000fe200000000ff */
[----:B------:R-:W-:Y:S01]  /*9bf0*/  @P3 STG.E.U16 desc[UR36][R6.64+0x1e0], R146 ;  /* 0x0001e09206003986 */ /* 0x000fe2000c101524 */
[----:B------:R-:W-:Y:S02]  /*9c00*/  ISETP.GT.AND P1, PT, R0, 0x8, P1 ;  /* 0x000000080000780c */ /* 0x000fe40000f24270 */
[----:B------:R-:W-:Y:S01]  /*9c10*/  F2FP.F16.F32.PACK_AB R148, RZ, R148 ;  /* 0x00000094ff94723e */ /* 0x000fe200000000ff */
[----:B------:R-:W-:Y:S01]  /*9c20*/  @P0 STG.E.U16 desc[UR36][R6.64+0x1e2], R147 ;  /* 0x0001e29306000986 */ /* 0x000fe2000c101524 */
[----:B------:R-:W-:Y:S02]  /*9c30*/  F2FP.F16.F32.PACK_AB R149, RZ, R149 ;  /* 0x00000095ff95723e */ /* 0x000fe400000000ff */
[----:B------:R-:W-:Y:S01]  /*9c40*/  F2FP.F16.F32.PACK_AB R150, RZ, R150 ;  /* 0x00000096ff96723e */ /* 0x000fe200000000ff */
[----:B------:R-:W-:Y:S01]  /*9c50*/  @P5 STG.E.U16 desc[UR36][R4.64+0x1f0], R148 ;  /* 0x0001f09404005986 */ /* 0x000fe2000c101524 */
[----:B------:R-:W-:-:S03]  /*9c60*/  F2FP.F16.F32.PACK_AB R151, RZ, R151 ;  /* 0x00000097ff97723e */ /* 0x000fc600000000ff */
[----:B------:R0:W-:Y:S02]  /*9c70*/  @P4 STG.E.U16 desc[UR36][R4.64+0x1f2], R149 ;  /* 0x0001f29504004986 */ /* 0x0001e4000c101524 */
[----:B0-----:R-:W-:Y:S02]  /*9c80*/  @P2 IMAD.MOV.U32 R4, RZ, RZ, R6 ;  /* 0x000000ffff042224 */ /* 0x001fe400078e0006 */
[----:B------:R-:W-:-:S05]  /*9c90*/  @P2 IMAD.MOV.U32 R5, RZ, RZ, R7 ;  /* 0x000000ffff052224 */ /* 0x000fca00078e0007 */
[----:B------:R0:W-:Y:S04]  /*9ca0*/  @P2 STG.E.U16 desc[UR36][R4.64+0x1f0], R150 ;  /* 0x0001f09604002986 */ /* 0x0001e8000c101524 */
[----:B------:R0:W-:Y:S02]  /*9cb0*/  @P1 STG.E.U16 desc[UR36][R6.64+0x1f2], R151 ;  /* 0x0001f29706001986 */ /* 0x0001e4000c101524 */
.L_x_282:
[----:B------:R-:W-:Y:S05]  /*9cc0*/  BSYNC B0 ;  /* 0x0000000000007941 */ /* 0x000fea0003800000 */
.L_x_28:
[----:B------:R-:W-:Y:S01]  /*9cd0*/  ULDC UR4, c[0x0][0xc] ;  /* 0x0000030000047ab9 */ /* 0x000fe20000000800 */
[----:B------:R-:W-:Y:S01]  /*9ce0*/  ULDC UR5, c[0x0][0x10] ;  /* 0x0000040000057ab9 */ /* 0x000fe20000000800 */
[----:B0-----:R-:W0:Y:S01]  /*9cf0*/  LDC R3, c[0x0][0x14] ;  /* 0x00000500ff037b82 */ /* 0x001e220000000800 */
[----:B------:R-:W-:Y:S01]  /*9d00*/  UIMAD.WIDE.U32 UR4, UR4, UR5, URZ ;  /* 0x00000005040472a5 */ /* 0x000fe2000f8e003f */
[----:B------:R-:W-:Y:S01]  /*9d10*/  PRMT R0, RZ, 0x7610, R0 ;  /* 0x00007610ff007816 */ /* 0x000fe20000000000 */
[----:B----45:R-:W-:Y:S02]  /*9d20*/  IMAD.MOV.U32 R152, RZ, RZ, -0x1 ;  /* 0xffffffffff987424 */ /* 0x030fe400078e00ff */
[----:B------:R-:W-:Y:S02]  /*9d30*/  IMAD.MOV.U32 R23, RZ, RZ, -0x1 ;  /* 0xffffffffff177424 */ /* 0x000fe400078e00ff */
[----:B0-----:R-:W-:-:S04]  /*9d40*/  IMAD.WIDE.U32 R16, R3, UR4, R16 ;  /* 0x0000000403107c25 */ /* 0x001fc8000f8e0010 */
[----:B------:R-:W-:Y:S01]  /*9d50*/  IMAD R3, R3, UR5, RZ ;  /* 0x0000000503037c24 */ /* 0x000fe2000f8e02ff */
[----:B------:R-:W-:Y:S02]  /*9d60*/  ULDC.64 UR4, c[0x0][0x650] ;  /* 0x0001940000047ab9 */ /* 0x000fe40000000a00 */
[----:B------:R-:W-:Y:S01]  /*9d70*/  ISETP.GE.U32.AND P0, PT, R16, UR4, PT ;  /* 0x0000000410007c0c */ /* 0x000fe2000bf06070 */
[----:B------:R-:W-:-:S05]  /*9d80*/  IMAD.IADD R17, R17, 0x1, R3 ;  /* 0x0000000111117824 */ /* 0x000fca00078e0203 */
[----:B------:R-:W-:-:S13]  /*9d90*/  ISETP.GE.U32.AND.EX P0, PT, R17, UR5, PT, P0 ;  /* 0x0000000511007c0c */ /* 0x000fda000bf06100 */
[----:B------:R-:W-:Y:S05]  /*9da0*/  @P0 BRA `(.L_x_283) ;  /* 0x0000000400640947 */ /* 0x000fea0003800000 */
[----:B------:R-:W0:Y:S01]  /*9db0*/  S2R R12, SR_CTAID.X ;  /* 0x00000000000c7919 */ /* 0x000e220000002500 */
[----:B------:R-:W4:Y:S01]  /*9dc0*/  LDC.64 R10, c[0x0][0x628] ;  /* 0x00018a00ff0a7b82 */ /* 0x000f220000000a00 */
[----:B------:R-:W-:Y:S01]  /*9dd0*/  ULDC UR4, c[0x0][0x150] ;  /* 0x0000540000047ab9 */ /* 0x000fe20000000800 */
[----:B-123--:R-:W-:Y:S01]  /*9de0*/  IMAD.MOV.U32 R8, RZ, RZ, R16 ;  /* 0x000000ffff087224 */ /* 0x00efe200078e0010 */
[----:B------:R-:W1:Y:S01]  /*9df0*/  S2R R24, SR_CTAID.Y ;  /* 0x0000000000187919 */ /* 0x000e620000002600 */
[----:B------:R-:W-:-:S04]  /*9e00*/  IMAD.MOV.U32 R9, RZ, RZ, R17 ;  /* 0x000000ffff097224 */ /* 0x000fc800078e0011 */
[----:B------:R-:W2:Y:S08]  /*9e10*/  LDC R21, c[0x0][0x144] ;  /* 0x00005100ff157b82 */ /* 0x000eb00000000800 */
[----:B------:R-:W3:Y:S08]  /*9e20*/  LDC R0, c[0x0][0x630] ;  /* 0x00018c00ff007b82 */ /* 0x000ef00000000800 */
[----:B------:R-:W1:Y:S01]  /*9e30*/  LDC.64 R14, c[0x0][0x620] ;  /* 0x00018800ff0e7b82 */ /* 0x000e620000000a00 */
[----:B----4-:R-:W-:-:S04]  /*9e40*/  ISETP.NE.U32.AND P0, PT, R10, RZ, PT ;  /* 0x000000ff0a00720c */ /* 0x010fc80003f05070 */
[----:B------:R-:W-:Y:S02]  /*9e50*/  ISETP.NE.AND.EX P0, PT, R11, RZ, PT, P0 ;  /* 0x000000ff0b00720c */ /* 0x000fe40003f05300 */
[----:B0-----:R-:W-:-:S05]  /*9e60*/  I2FP.F32.U32 R3, R12 ;  /* 0x0000000c00037245 */ /* 0x001fca0000201000 */
[----:B------:R-:W-:-:S04]  /*9e70*/  FMUL R3, R3, UR4 ;  /* 0x0000000403037c20 */ /* 0x000fc80008400000 */
[----:B------:R0:W4:Y:S02]  /*9e80*/  F2I.U32.TRUNC.NTZ R20, R3 ;  /* 0x0000000300147305 */ /* 0x000124000020f000 */
[----:B--23--:R-:W-:Y:S05]  /*9e90*/  @!P0 BRA `(.L_x_284) ;  /* 0x0000000000288947 */ /* 0x00cfea0003800000 */
[----:B0-----:R-:W0:Y:S02]  /*9ea0*/  LDC R3, c[0x0][0x634] ;  /* 0x00018d00ff037b82 */ /* 0x001e240000000800 */
        /* <DEDUP_REMOVED lines=9> */
.L_x_284:
[----:B------:R-:W2:Y:S01]  /*9f40*/  LDC.64 R30, c[0x0][0x640] ;  /* 0x00019000ff1e7b82 */ /* 0x000ea20000000a00 */
[-CC-:B------:R-:W-:Y:S01]  /*9f50*/  SHF.R.U64 R23, R8, R0.reuse, R9.reuse ;  /* 0x0000000008177219 */ /* 0x180fe20000001209 */
[----:B----4-:R-:W-:Y:S01]  /*9f60*/  IMAD.MOV R20, RZ, RZ, -R20 ;  /* 0x000000ffff147224 */ /* 0x010fe200078e0a14 */
[----:B------:R-:W-:Y:S01]  /*9f70*/  SHF.R.U32.HI R0, RZ, R0, R9 ;  /* 0x00000000ff007219 */ /* 0x000fe20000011609 */
[----:B------:R-:W-:Y:S01]  /*9f80*/  ULDC UR4, c[0x0][0x154] ;  /* 0x0000550000047ab9 */ /* 0x000fe20000000800 */
[----:B0-----:R-:W-:Y:S01]  /*9f90*/  IADD3 R3, P0, RZ, -R23, RZ ;  /* 0x80000017ff037210 */ /* 0x001fe20007f1e0ff */
[----:B------:R-:W-:Y:S02]  /*9fa0*/  IMAD R26, R21, R20, R12 ;  /* 0x00000014151a7224 */ /* 0x000fe400078e020c */
[----:B------:R-:W0:Y:S01]  /*9fb0*/  LDC R6, c[0x0][0x618] ;  /* 0x00018600ff067b82 */ /* 0x000e220000000800 */
[----:B------:R-:W-:Y:S02]  /*9fc0*/  IMAD.MOV.U32 R7, RZ, RZ, 0x1 ;  /* 0x00000001ff077424 */ /* 0x000fe400078e00ff */
[----:B------:R-:W-:-:S04]  /*9fd0*/  IMAD.X R5, RZ, RZ, ~R0, P0 ;  /* 0x000000ffff057224 */ /* 0x000fc800000e0e00 */
[-C--:B-1----:R-:W-:Y:S01]  /*9fe0*/  IMAD R0, R5, R14.reuse, RZ ;  /* 0x0000000e05007224 */ /* 0x082fe200078e02ff */
[----:B------:R-:W1:Y:S01]  /*9ff0*/  LDC R8, c[0x0][0x608] ;  /* 0x00018200ff087b82 */ /* 0x000e620000000800 */
[----:B------:R-:W-:-:S04]  /*a000*/  IMAD.WIDE.U32 R4, R3, R14, R16 ;  /* 0x0000000e03047225 */ /* 0x000fc800078e0010 */
[----:B------:R-:W-:Y:S01]  /*a010*/  IMAD R3, R3, R15, R0 ;  /* 0x0000000f03037224 */ /* 0x000fe200078e0200 */
[----:B------:R-:W-:Y:S02]  /*a020*/  I2FP.F32.U32 R0, R24 ;  /* 0x0000001800007245 */ /* 0x000fe40000201000 */
[----:B------:R-:W3:Y:S01]  /*a030*/  LDC R28, c[0x0][0x658] ;  /* 0x00019600ff1c7b82 */ /* 0x000ee20000000800 */
[----:B------:R-:W-:Y:S01]  /*a040*/  IMAD.IADD R3, R5, 0x1, R3 ;  /* 0x0000000105037824 */ /* 0x000fe200078e0203 */
[----:B--2---:R-:W-:Y:S01]  /*a050*/  ISETP.NE.U32.AND P0, PT, R30, RZ, PT ;  /* 0x000000ff1e00720c */ /* 0x004fe20003f05070 */
[----:B------:R-:W-:Y:S01]  /*a060*/  FMUL R0, R0, UR4 ;  /* 0x0000000400007c20 */ /* 0x000fe20008400000 */
[----:B------:R-:W-:Y:S02]  /*a070*/  IMAD.MOV.U32 R5, RZ, RZ, -0x1 ;  /* 0xffffffffff057424 */ /* 0x000fe400078e00ff */
[----:B------:R-:W-:Y:S01]  /*a080*/  ISETP.NE.AND.EX P0, PT, R31, RZ, PT, P0 ;  /* 0x000000ff1f00720c */ /* 0x000fe20003f05300 */
[----:B------:R2:W4:Y:S01]  /*a090*/  F2I.U32.TRUNC.NTZ R13, R0 ;  /* 0x00000000000d7305 */ /* 0x000522000020f000 */
[----:B------:R-:W2:Y:S01]  /*a0a0*/  LDC R15, c[0x0][0x148] ;  /* 0x00005200ff0f7b82 */ /* 0x000ea20000000800 */
[----:B0-----:R-:W-:-:S02]  /*a0b0*/  SHF.R.U64 R12, R4, R6, R3 ;  /* 0x00000006040c7219 */ /* 0x001fc40000001203 */
[----:B------:R-:W-:-:S05]  /*a0c0*/  SHF.R.U32.HI R3, RZ, R6, R3 ;  /* 0x00000006ff037219 */ /* 0x000fca0000011603 */
[----:B------:R-:W0:Y:S01]  /*a0d0*/  LDC R20, c[0x0][0x600] ;  /* 0x00018000ff147b82 */ /* 0x000e220000000800 */
[-CC-:B-1----:R-:W-:Y:S02]  /*a0e0*/  SHF.R.U64 R10, R12, R8.reuse, R3.reuse ;  /* 0x000000080c0a7219 */ /* 0x182fe40000001203 */
[----:B------:R-:W-:-:S05]  /*a0f0*/  SHF.R.U32.HI R3, RZ, R8, R3 ;  /* 0x00000008ff037219 */ /* 0x000fca0000011603 */
[----:B------:R-:W1:Y:S01]  /*a100*/  LDC R21, c[0x0][0x648] ;  /* 0x00019200ff157b82 */ /* 0x000e620000000800 */
[-C--:B---3--:R-:W-:Y:S02]  /*a110*/  SHF.L.U32 R4, R5, R28.reuse, RZ ;  /* 0x0000001c05047219 */ /* 0x088fe400000006ff */
[-CC-:B------:R-:W-:Y:S02]  /*a120*/  SHF.R.U64 R14, R10, R28.reuse, R3.reuse ;  /* 0x0000001c0a0e7219 */ /* 0x180fe40000001203 */
[----:B------:R-:W-:Y:S02]  /*a130*/  SHF.R.U32.HI R5, RZ, R28, R3 ;  /* 0x0000001cff057219 */ /* 0x000fe40000011603 */
[----:B------:R-:W-:Y:S01]  /*a140*/  LOP3.LUT R153, RZ, R4, RZ, 0x33, !PT ;  /* 0x00000004ff997212 */ /* 0x000fe200078e33ff */
[----:B------:R-:W3:Y:S01]  /*a150*/  LDC R25, c[0x0][0x638] ;  /* 0x00018e00ff197b82 */ /* 0x000ee20000000800 */
[----:B------:R-:W-:Y:S01]  /*a160*/  SHF.L.U32 R28, R7, R28, RZ ;  /* 0x0000001c071c7219 */ /* 0x000fe200000006ff */
[----:B------:R-:W-:-:S06]  /*a170*/  IMAD.MOV.U32 R4, RZ, RZ, R14 ;  /* 0x000000ffff047224 */ /* 0x000fcc00078e000e */
[----:B------:R-:W0:Y:S01]  /*a180*/  LDC R27, c[0x0][0x610] ;  /* 0x00018400ff1b7b82 */ /* 0x000e220000000800 */
[----:B----4-:R-:W-:Y:S05]  /*a190*/  @!P0 BRA `(.L_x_285) ;  /* 0x0000000000288947 */ /* 0x010fea0003800000 */
[----:B------:R-:W4:Y:S02]  /*a1a0*/  LDC R3, c[0x0][0x64c] ;  /* 0x00019300ff037b82 */ /* 0x000f240000000800 */
[----:B----4-:R-:W-:-:S05]  /*a1b0*/  IADD3 R3, P0, R14, R3, RZ ;  /* 0x000000030e037210 */ /* 0x010fca0007f1e0ff */
        /* <DEDUP_REMOVED lines=8> */
.L_x_285:
[----:B------:R-:W-:Y:S01]  /*a240*/  ISETP.NE.AND P0, PT, R2, 0x1, PT ;  /* 0x000000010200780c */ /* 0x000fe20003f05270 */
[----:B------:R-:W-:Y:S01]  /*a250*/  IMAD.MOV R13, RZ, RZ, -R13 ;  /* 0x000000ffff0d7224 */ /* 0x000fe200078e0a0d */
[----:B-12---:R-:W-:Y:S01]  /*a260*/  SHF.R.U64 R0, R4, R21, R5 ;  /* 0x0000001504007219 */ /* 0x006fe20000001205 */
[----:B0-----:R-:W-:Y:S01]  /*a270*/  VIADD R5, R20, 0xffffffff ;  /* 0xffffffff14057836 */ /* 0x001fe20000000000 */
[----:B------:R-:W-:-:S03]  /*a280*/  LOP3.LUT R153, R10, R153, RZ, 0xc0, !PT ;  /* 0x000000990a997212 */ /* 0x000fc600078ec0ff */
[----:B------:R-:W-:Y:S01]  /*a290*/  IMAD.MOV R3, RZ, RZ, -R0 ;  /* 0x000000ffff037224 */ /* 0x000fe200078e0a00 */
[----:B------:R-:W-:Y:S01]  /*a2a0*/  LOP3.LUT R5, R12, R5, RZ, 0xc0, !PT ;  /* 0x000000050c057212 */ /* 0x000fe200078ec0ff */
[----:B------:R-:W-:Y:S02]  /*a2b0*/  IMAD R153, R28, R0, R153 ;  /* 0x000000001c997224 */ /* 0x000fe400078e0299 */
[----:B---3--:R-:W-:Y:S02]  /*a2c0*/  IMAD R0, R3, R25, R14 ;  /* 0x0000001903007224 */ /* 0x008fe400078e020e */
[----:B------:R-:W-:Y:S02]  /*a2d0*/  @P0 IMAD R26, R15, R13, R24 ;  /* 0x0000000d0f1a0224 */ /* 0x000fe400078e0218 */
[----:B------:R-:W-:Y:S02]  /*a2e0*/  IMAD R4, R0, R20, R5 ;  /* 0x0000001400047224 */ /* 0x000fe400078e0205 */
[----:B------:R-:W-:-:S02]  /*a2f0*/  IMAD R153, R153, R27, R26 ;  /* 0x0000001b99997224 */ /* 0x000fc400078e021a */
[----:B------:R-:W-:-:S03]  /*a300*/  IMAD.MOV.U32 R3, RZ, RZ, 0x1 ;  /* 0x00000001ff037424 */ /* 0x000fc600078e00ff */
[----:B------:R-:W-:Y:S02]  /*a310*/  SEL R152, R4, R153, !P0 ;  /* 0x0000009904987207 */ /* 0x000fe40004000000 */
[----:B------:R-:W-:Y:S02]  /*a320*/  PRMT R0, R3, 0x7610, R0 ;  /* 0x0000761003007816 */ /* 0x000fe40000000000 */
[----:B------:R-:W-:-:S07]  /*a330*/  SEL R153, R153, R4, !P0 ;  /* 0x0000000499997207 */ /* 0x000fce0004000000 */
.L_x_283:
[----:B------:R-:W-:-:S13]  /*a340*/  LOP3.LUT P0, RZ, R0, 0xff, RZ, 0xc0, !PT ;  /* 0x000000ff00ff7812 */ /* 0x000fda000780c0ff */
[----:B------:R-:W-:Y:S05]  /*a350*/  @P0 BRA `(.L_x_286) ;  /* 0xffffff6800f40947 */ /* 0x000fea000383ffff */
[----:B------:R-:W-:Y:S05]  /*a360*/  EXIT ;  /* 0x000000000000794d */ /* 0x000fea0003800000 */
.L_x_3:
[----:B0-----:R-:W-:Y:S01]  /*a370*/  ULDC.64 UR4, c[0x0][0x650] ;  /* 0x0001940000047ab9 */ /* 0x001fe20000000a00 */
        /* <DEDUP_REMOVED lines=25> */
.L_x_288:
[--C-:B------:R-:W-:Y:S01]  /*a510*/  SHF.R.U64 R12, R10, R14, R11.reuse ;  /* 0x0000000e0a0c7219 */ /* 0x100fe2000000120b */
[----:B------:R-:W0:Y:S01]  /*a520*/  LDC R22, c[0x0][0x618] ;  /* 0x00018600ff167b82 */ /* 0x000e220000000800 */
[----:B------:R-:W-:Y:S01]  /*a530*/  I2FP.F32.U32 R6, R4 ;  /* 0x0000000400067245 */ /* 0x000fe20000201000 */
[----:B------:R-:W-:Y:S01]  /*a540*/  ULDC UR4, c[0x0][0x150] ;  /* 0x0000540000047ab9 */ /* 0x000fe20000000800 */
[----:B------:R-:W-:Y:S02]  /*a550*/  SHF.R.U32.HI R5, RZ, R14, R11 ;  /* 0x0000000eff057219 */ /* 0x000fe4000001160b */
[----:B------:R-:W-:Y:S01]  /*a560*/  IADD3 R9, P0, RZ, -R12, RZ ;  /* 0x8000000cff097210 */ /* 0x000fe20007f1e0ff */
[----:B------:R-:W-:Y:S01]  /*a570*/  FMUL R11, R6, UR4 ;  /* 0x00000004060b7c20 */ /* 0x000fe20008400000 */
[----:B------:R-:W-:Y:S01]  /*a580*/  ULDC UR4, c[0x0][0x154] ;  /* 0x0000550000047ab9 */ /* 0x000fe20000000800 */
[----:B------:R-:W1:Y:S02]  /*a590*/  LDC.64 R24, c[0x0][0x640] ;  /* 0x00019000ff187b82 */ /* 0x000e640000000a00 */
[----:B------:R-:W-:-:S02]  /*a5a0*/  IMAD.X R5, RZ, RZ, ~R5, P0 ;  /* 0x000000ffff057224 */ /* 0x000fc400000e0e05 */
[----:B------:R-:W2:Y:S01]  /*a5b0*/  F2I.U32.TRUNC.NTZ R11, R11 ;  /* 0x0000000b000b7305 */ /* 0x000ea2000020f000 */
[----:B------:R-:W-:-:S03]  /*a5c0*/  IMAD.WIDE.U32 R6, R9, R20, R16 ;  /* 0x0000001409067225 */ /* 0x000fc600078e0010 */
[----:B------:R-:W3:Y:S01]  /*a5d0*/  LDC R13, c[0x0][0x144] ;  /* 0x00005100ff0d7b82 */ /* 0x000ee20000000800 */
[----:B------:R-:W-:-:S04]  /*a5e0*/  IMAD R8, R5, R20, RZ ;  /* 0x0000001405087224 */ /* 0x000fc800078e02ff */
[----:B------:R-:W-:Y:S02]  /*a5f0*/  IMAD R5, R9, R21, R8 ;  /* 0x0000001509057224 */ /* 0x000fe400078e0208 */
[----:B------:R-:W-:Y:S01]  /*a600*/  IMAD.MOV.U32 R8, RZ, RZ, -0x1 ;  /* 0xffffffffff087424 */ /* 0x000fe200078e00ff */
[----:B------:R-:W4:Y:S01]  /*a610*/  LDC R14, c[0x0][0x608] ;  /* 0x00018200ff0e7b82 */ /* 0x000f220000000800 */
[----:B------:R-:W-:Y:S01]  /*a620*/  IMAD.IADD R5, R7, 0x1, R5 ;  /* 0x0000000107057824 */ /* 0x000fe200078e0205 */
[----:B------:R-:W-:-:S04]  /*a630*/  I2FP.F32.U32 R7, R3 ;  /* 0x0000000300077245 */ /* 0x000fc80000201000 */
[-C--:B0-----:R-:W-:Y:S01]  /*a640*/  SHF.R.U64 R10, R6, R22.reuse, R5 ;  /* 0x00000016060a7219 */ /* 0x081fe20000001205 */
[----:B--2---:R-:W-:Y:S01]  /*a650*/  IMAD.MOV R6, RZ, RZ, -R11 ;  /* 0x000000ffff067224 */ /* 0x004fe200078e0a0b */
[----:B------:R-:W0:Y:S01]  /*a660*/  LDC R9, c[0x0][0x658] ;  /* 0x00019600ff097b82 */ /* 0x000e220000000800 */
[----:B-1----:R-:W-:Y:S01]  /*a670*/  ISETP.NE.U32.AND P0, PT, R24, RZ, PT ;  /* 0x000000ff1800720c */ /* 0x002fe20003f05070 */
[----:B------:R-:W-:Y:S01]  /*a680*/  FMUL R7, R7, UR4 ;  /* 0x0000000407077c20 */ /* 0x000fe20008400000 */
[----:B------:R-:W-:Y:S02]  /*a690*/  SHF.R.U32.HI R5, RZ, R22, R5 ;  /* 0x00000016ff057219 */ /* 0x000fe40000011605 */
[----:B------:R-:W-:-:S03]  /*a6a0*/  ISETP.NE.AND.EX P0, PT, R25, RZ, PT, P0 ;  /* 0x000000ff1900720c */ /* 0x000fc60003f05300 */
[----:B------:R-:W1:Y:S01]  /*a6b0*/  LDC R20, c[0x0][0x148] ;  /* 0x00005200ff147b82 */ /* 0x000e620000000800 */
[----:B---3--:R-:W-:Y:S02]  /*a6c0*/  IMAD R23, R13, R6, R4 ;  /* 0x000000060d177224 */ /* 0x008fe400078e0204 */
[----:B------:R-:W-:-:S05]  /*a6d0*/  IMAD.MOV.U32 R6, RZ, RZ, 0x1 ;  /* 0x00000001ff067424 */ /* 0x000fca00078e00ff */
[----:B------:R-:W2:Y:S01]  /*a6e0*/  LDC R21, c[0x0][0x600] ;  /* 0x00018000ff157b82 */ /* 0x000ea20000000800 */
[-CC-:B----4-:R-:W-:Y:S02]  /*a6f0*/  SHF.R.U64 R13, R10, R14.reuse, R5.reuse ;  /* 0x0000000e0a0d7219 */ /* 0x190fe40000001205 */
[----:B------:R-:W-:Y:S02]  /*a700*/  SHF.R.U32.HI R4, RZ, R14, R5 ;  /* 0x0000000eff047219 */ /* 0x000fe40000011605 */
[----:B------:R3:W4:Y:S03]  /*a710*/  F2I.U32.TRUNC.NTZ R14, R7 ;  /* 0x00000007000e7305 */ /* 0x000726000020f000 */
[----:B------:R-:W1:Y:S01]  /*a720*/  LDC R26, c[0x0][0x648] ;  /* 0x00019200ff1a7b82 */ /* 0x000e620000000800 */
[-C--:B0-----:R-:W-:Y:S02]  /*a730*/  SHF.R.U64 R15, R13, R9.reuse, R4 ;  /* 0x000000090d0f7219 */ /* 0x081fe40000001204 */
[----:B------:R-:W-:-:S02]  /*a740*/  SHF.L.U32 R8, R8, R9, RZ ;  /* 0x0000000908087219 */ /* 0x000fc400000006ff */
[-C--:B------:R-:W-:Y:S01]  /*a750*/  SHF.R.U32.HI R5, RZ, R9.reuse, R4 ;  /* 0x00000009ff057219 */ /* 0x080fe20000011604 */
[----:B------:R-:W-:Y:S01]  /*a760*/  IMAD.MOV.U32 R4, RZ, RZ, R15 ;  /* 0x000000ffff047224 */ /* 0x000fe200078e000f */
[----:B------:R-:W-:Y:S01]  /*a770*/  SHF.L.U32 R22, R6, R9, RZ ;  /* 0x0000000906167219 */ /* 0x000fe200000006ff */
[----:B------:R-:W0:Y:S01]  /*a780*/  LDC R27, c[0x0][0x638] ;  /* 0x00018e00ff1b7b82 */ /* 0x000e220000000800 */
[----:B------:R-:W-:-:S07]  /*a790*/  LOP3.LUT R28, RZ, R8, RZ, 0x33, !PT ;  /* 0x00000008ff1c7212 */ /* 0x000fce00078e33ff */
        /* <DEDUP_REMOVED lines=12> */
.L_x_289:
[----:B------:R-:W-:Y:S01]  /*a860*/  ISETP.NE.AND P0, PT, R2, 0x1, PT ;  /* 0x000000010200780c */ /* 0x000fe20003f05270 */
[----:B--2---:R-:W-:Y:S01]  /*a870*/  VIADD R7, R21, 0xffffffff ;  /* 0xffffffff15077836 */ /* 0x004fe20000000000 */
[----:B-1----:R-:W-:Y:S01]  /*a880*/  SHF.R.U64 R5, R4, R26, R5 ;  /* 0x0000001a04057219 */ /* 0x002fe20000001205 */
[----:B------:R-:W-:Y:S01]  /*a890*/  IMAD.MOV R14, RZ, RZ, -R14 ;  /* 0x000000ffff0e7224 */ /* 0x000fe200078e0a0e */
[----:B------:R-:W-:Y:S01]  /*a8a0*/  LOP3.LUT R4, R13, R28, RZ, 0xc0, !PT ;  /* 0x0000001c0d047212 */ /* 0x000fe200078ec0ff */
[----:B------:R-:W-:Y:S01]  /*a8b0*/  IMAD.MOV.U32 R8, RZ, RZ, R12 ;  /* 0x000000ffff087224 */ /* 0x000fe200078e000c */
[----:B------:R-:W-:Y:S01]  /*a8c0*/  LOP3.LUT R10, R10, R7, RZ, 0xc0, !PT ;  /* 0x000000070a0a7212 */ /* 0x000fe200078ec0ff */
[----:B------:R-:W-:Y:S02]  /*a8d0*/  IMAD.MOV R6, RZ, RZ, -R5 ;  /* 0x000000ffff067224 */ /* 0x000fe400078e0a05 */
[----:B------:R-:W-:-:S04]  /*a8e0*/  IMAD R4, R22, R5, R4 ;  /* 0x0000000516047224 */ /* 0x000fc800078e0204 */
[----:B------:R-:W-:Y:S02]  /*a8f0*/  @P0 IMAD R23, R20, R14, R3 ;  /* 0x0000000e14170224 */ /* 0x000fe400078e0203 */
[----:B0-----:R-:W-:Y:S02]  /*a900*/  IMAD R3, R6, R27, R15 ;  /* 0x0000001b06037224 */ /* 0x001fe400078e020f */
[----:B------:R-:W-:Y:S02]  /*a910*/  IMAD R7, R4, R29, R23 ;  /* 0x0000001d04077224 */ /* 0x000fe400078e0217 */
[----:B------:R-:W-:Y:S02]  /*a920*/  IMAD R4, R3, R21, R10 ;  /* 0x0000001503047224 */ /* 0x000fe400078e020a */
[----:B------:R-:W-:-:S03]  /*a930*/  IMAD.MOV.U32 R6, RZ, RZ, 0x1 ;  /* 0x00000001ff067424 */ /* 0x000fc600078e00ff */
[----:B------:R-:W-:Y:S02]  /*a940*/  SEL R9, R4, R7, !P0 ;  /* 0x0000000704097207 */ /* 0x000fe40004000000 */
[----:B------:R-:W-:-:S07]  /*a950*/  SEL R7, R7, R4, !P0 ;  /* 0x0000000407077207 */ /* 0x000fce0004000000 */
.L_x_287:
[----:B------:R-:W-:-:S08]  /*a960*/  NOP ;  /* 0x0000000000007918 */ /* 0x000fd00000000000 */
[----:B------:R-:W0:-:S00]  /*a970*/  USETMAXREG.DEALLOC.CTAPOOL 0x28 ;  /* 0x00000028000079c8 */ /* 0x000e0000080e0500 */
[----:B0-----:R-:W-:-:S13]  /*a980*/  ISETP.NE.AND P0, PT, R0, RZ, PT ;  /* 0x000000ff0000720c */ /* 0x001fda0003f05270 */
[----:B------:R-:W-:Y:S05]  /*a990*/  @P0 EXIT ;  /* 0x000000000000094d */ /* 0x000fea0003800000 */
[----:B------:R-:W-:Y:S01]  /*a9a0*/  LOP3.LUT P0, RZ, R6, 0xff, RZ, 0xc0, !PT ;  /* 0x000000ff06ff7812 */ /* 0x000fe2000780c0ff */
[----:B------:R-:W-:Y:S02]  /*a9b0*/  IMAD.MOV.U32 R3, RZ, RZ, 0x1 ;  /* 0x00000001ff037424 */ /* 0x000fe400078e00ff */
[----:B------:R-:W-:-:S10]  /*a9c0*/  IMAD.MOV.U32 R0, RZ, RZ, RZ ;  /* 0x000000ffff007224 */ /* 0x000fd400078e00ff */
[----:B------:R-:W-:Y:S05]  /*a9d0*/  @!P0 BRA `(.L_x_290) ;  /* 0x0000000c00648947 */ /* 0x000fea0003800000 */
[----:B------:R-:W0:Y:S01]  /*a9e0*/  LDC R0, c[0x0][0x28c] ;  /* 0x0000a300ff007b82 */ /* 0x000e220000000800 */
[----:B------:R-:W-:Y:S01]  /*a9f0*/  ULDC UR5, c[0x0][0x658] ;  /* 0x0001960000057ab9 */ /* 0x000fe20000000800 */
[----:B------:R-:W-:Y:S01]  /*aa00*/  UMOV UR7, 0xffffffff ;  /* 0xffffffff00077882 */ /* 0x000fe20000000000 */
[----:B------:R-:W-:Y:S01]  /*aa10*/  ULDC UR6, c[0x0][0xc] ;  /* 0x0000030000067ab9 */ /* 0x000fe20000000800 */
[----:B------:R-:W-:Y:S01]  /*aa20*/  USHF.L.U32 UR9, UR7, UR5, URZ ;  /* 0x0000000507097299 */ /* 0x000fe2000800063f */
[C---:B------:R-:W-:Y:S01]  /*aa30*/  LOP3.LUT P2, RZ, R18.reuse, 0x7f, RZ, 0xc0, !PT ;  /* 0x0000007f12ff7812 */ /* 0x040fe2000784c0ff */
[----:B------:R-:W-:Y:S01]  /*aa40*/  UMOV UR8, 0x1 ;  /* 0x0000000100087882 */ /* 0x000fe20000000000 */
[----:B------:R-:W-:Y:S01]  /*aa50*/  ULDC UR7, c[0x0][0x10] ;  /* 0x0000040000077ab9 */ /* 0x000fe20000000800 */
[----:B------:R-:W-:Y:S01]  /*aa60*/  LOP3.LUT P0, RZ, R18, 0x1f, RZ, 0xc0, !PT ;  /* 0x0000001f12ff7812 */ /* 0x000fe2000780c0ff */
[----:B------:R-:W-:Y:S01]  /*aa70*/  UIMAD.WIDE.U32 UR6, UR6, UR7, URZ ;  /* 0x00000007060672a5 */ /* 0x000fe2000f8e003f */
[----:B------:R-:W-:Y:S01]  /*aa80*/  BSSY B0, `(.L_x_290) ;  /* 0x00000ce000007945 */ /* 0x000fe20003800000 */
[----:B------:R-:W-:Y:S01]  /*aa90*/  USHF.L.U32 UR5, UR8, UR5, URZ ;  /* 0x0000000508057299 */ /* 0x000fe2000800063f */
[----:B------:R-:W-:Y:S01]  /*aaa0*/  IMAD.MOV.U32 R11, RZ, RZ, 0x1 ;  /* 0x00000001ff0b7424 */ /* 0x000fe200078e00ff */
[----:B------:R-:W-:Y:S01]  /*aab0*/  LOP3.LUT R18, R19, 0x2, RZ, 0xfc, !PT ;  /* 0x0000000213127812 */ /* 0x000fe200078efcff */
[----:B------:R-:W-:Y:S01]  /*aac0*/  ULDC UR8, c[0x0][0x14] ;  /* 0x0000050000087ab9 */ /* 0x000fe20000000800 */
[----:B------:R-:W-:Y:S01]  /*aad0*/  PLOP3.LUT P0, PT, P0, P2, PT, 0x8a, 0x0 ;  /* 0x000000000000781c */ /* 0x000fe20000705172 */
[----:B------:R-:W-:-:S02]  /*aae0*/  UIMAD.WIDE.U32 UR30, UR6, UR8, URZ ;  /* 0x00000008061e72a5 */ /* 0x000fc4000f8e003f */
[----:B------:R-:W-:Y:S01]  /*aaf0*/  UIMAD UR7, UR7, UR8, URZ ;  /* 0x00000008070772a4 */ /* 0x000fe2000f8e023f */
[----:B------:R-:W-:Y:S01]  /*ab00*/  ULDC UR4, c[0x0][0x600] ;  /* 0x0001800000047ab9 */ /* 0x000fe20000000800 */
[----:B------:R-:W-:Y:S02]  /*ab10*/  ULOP3.LUT UR6, URZ, UR9, URZ, 0x33, !UPT ;  /* 0x000000093f067292 */ /* 0x000fe4000f8e333f */
[----:B------:R-:W-:Y:S01]  /*ab20*/  UIADD3 UR4, UR4, -0x1, URZ ;  /* 0xffffffff04047890 */ /* 0x000fe2000fffe03f */
[----:B0-----:R-:W-:Y:S01]  /*ab30*/  VIADD R0, R0, 0x7f ;  /* 0x0000007f00007836 */ /* 0x001fe20000000000 */
[----:B------:R-:W-:Y:S01]  /*ab40*/  UIADD3 UR7, UR31, UR7, URZ ;  /* 0x000000071f077290 */ /* 0x000fe2000fffe03f */
[----:B------:R-:W-:-:S03]  /*ab50*/  ULDC.64 UR38, c[0x0][0x198] ;  /* 0x0000660000267ab9 */ /* 0x000fc60000000a00 */
[----:B------:R-:W-:-:S04]  /*ab60*/  SHF.R.S32.HI R3, RZ, 0x1f, R0 ;  /* 0x0000001fff037819 */ /* 0x000fc80000011400 */
[----:B------:R-:W-:Y:S01]  /*ab70*/  LEA.HI R3, R3, R0, RZ, 0x7 ;  /* 0x0000000003037211 */ /* 0x000fe200078f38ff */
[----:B------:R-:W-:-:S03]  /*ab80*/  IMAD.MOV.U32 R0, RZ, RZ, RZ ;  /* 0x000000ffff007224 */ /* 0x000fc600078e00ff */
[----:B------:R-:W-:Y:S01]  /*ab90*/  SHF.R.S32.HI R13, RZ, 0x7, R3 ;  /* 0x00000007ff0d7819 */ /* 0x000fe20000011403 */
[----:B------:R-:W-:-:S04]  /*aba0*/  IMAD.MOV.U32 R3, RZ, RZ, 0x1 ;  /* 0x00000001ff037424 */ /* 0x000fc800078e00ff */
[----:B------:R-:W-:-:S07]  /*abb0*/  VIADD R10, R13, 0x1 ;  /* 0x000000010d0a7836 */ /* 0x000fce0000000000 */
.L_x_302:
[----:B------:R-:W-:-:S03]  /*abc0*/  UMOV UR8, 0xffffffff ;  /* 0xffffffff00087882 */ /* 0x000fc60000000000 */
[----:B------:R-:W-:Y:S05]  /*abd0*/  BRA.DIV UR8, `(.L_x_291) ;  /* 0x0000000e08d07947 */ /* 0x000fea000b800000 */
[----:B------:R-:W-:-:S13]  /*abe0*/  ELECT P6, URZ, PT ;  /* 0x00000000003f782f */ /* 0x000fda00038c0000 */
.L_x_313:
[----:B------:R-:W0:Y:S01]  /*abf0*/  LDC R4, c[0x0][0x28c] ;  /* 0x0000a300ff047b82 */ /* 0x000e220000000800 */
[----:B------:R-:W-:Y:S01]  /*ac00*/  BSSY B1, `(.L_x_292) ;  /* 0x0000043000017945 */ /* 0x000fe20003800000 */
[----:B0-----:R-:W-:-:S13]  /*ac10*/  ISETP.LT.OR P6, PT, R4, 0x1, !P6 ;  /* 0x000000010400780c */ /* 0x001fda00077c1670 */
[----:B------:R-:W-:Y:S05]  /*ac20*/  @P6 BRA `(.L_x_293) ;  /* 0x0000000400006947 */ /* 0x000fea0003800000 */
[----:B------:R-:W-:Y:S02]  /*ac30*/  IMAD.SHL.U32 R14, R7, 0x80, RZ ;  /* 0x00000080070e7824 */ /* 0x000fe400078e00ff */
[----:B------:R-:W-:Y:S02]  /*ac40*/  IMAD.SHL.U32 R15, R9, 0x100, RZ ;  /* 0x00000100090f7824 */ /* 0x000fe400078e00ff */
[----:B------:R-:W-:Y:S02]  /*ac50*/  IMAD.MOV.U32 R20, RZ, RZ, RZ ;  /* 0x000000ffff147224 */ /* 0x000fe400078e00ff */
[----:B------:R-:W-:Y:S02]  /*ac60*/  IMAD.MOV.U32 R4, RZ, RZ, R10 ;  /* 0x000000ffff047224 */ /* 0x000fe400078e000a */
[----:B------:R-:W-:Y:S02]  /*ac70*/  IMAD.MOV.U32 R5, RZ, RZ, R3 ;  /* 0x000000ffff057224 */ /* 0x000fe400078e0003 */
[----:B------:R-:W-:-:S07]  /*ac80*/  IMAD.MOV.U32 R6, RZ, RZ, R0 ;  /* 0x000000ffff067224 */ /* 0x000fce00078e0000 */
.L_x_297:
[----:B------:R-:W0:Y:S01]  /*ac90*/  S2R R12, SR_CgaCtaId ;  /* 0x00000000000c7919 */ /* 0x000e220000008800 */
[----:B------:R-:W-:Y:S01]  /*aca0*/  MOV R7, 0x400 ;  /* 0x0000040000077802 */ /* 0x000fe20000000f00 */
[----:B------:R-:W1:Y:S03]  /*acb0*/  @!P2 LDC R9, c[0x0][0x500] ;  /* 0x00014000ff09ab82 */ /* 0x000e660000000800 */
[----:B0-----:R-:W-:Y:S02]  /*acc0*/  LEA R21, R12, R7, 0x18 ;  /* 0x000000070c157211 */ /* 0x001fe400078ec0ff */
[----:B------:R-:W-:-:S03]  /*acd0*/  SHF.L.U32 R7, R5, 0x1f, RZ ;  /* 0x0000001f05077819 */ /* 0x000fc600000006ff */
[----:B------:R-:W-:-:S04]  /*ace0*/  IMAD R12, R6, 0x8, R21 ;  /* 0x00000008060c7824 */ /* 0x000fc800078e0215 */
[----:B------:R-:W0:Y:S02]  /*acf0*/  SYNCS.PHASECHK.TRANS64.TRYWAIT P1, [R12+URZ+0x20], R7 ;  /* 0x000020070c0075a7 */ /* 0x000e24000802017f */
[----:B01----:R-:W-:Y:S05]  /*ad00*/  @!P1 BRA `(.L_x_294) ;  /* 0x0000000c00a49947 */ /* 0x003fea0003800000 */
.L_x_314:
[----:B0-----:R-:W-:Y:S01]  /*ad10*/  PRMT R7, R18, 0x9910, RZ ;  /* 0x0000991012077816 */ /* 0x001fe200000000ff */
[----:B------:R0:W-:Y:S03]  /*ad20*/  @!P2 SYNCS.ARRIVE.TRANS64 RZ, [R12+URZ], R9 ;  /* 0x000000090cffa9a7 */ /* 0x0001e6000800003f */
[----:B------:R-:W-:-:S13]  /*ad30*/  ISETP.NE.AND P1, PT, R7, 0x2, PT ;  /* 0x000000020700780c */ /* 0x000fda0003f25270 */
[----:B0-----:R-:W-:Y:S05]  /*ad40*/  @P1 BRA `(.L_x_295) ;  /* 0x0000000000041947 */ /* 0x001fea0003800000 */
[----:B------:R-:W-:Y:S01]  /*ad50*/  BPT.TRAP 0x1 ;  /* 0x000000040000795c */ /* 0x000fe20000300000 */
.L_x_295:
[----:B------:R-:W-:Y:S05]  /*ad60*/  @P0 BRA `(.L_x_296) ;  /* 0x0000000000040947 */ /* 0x000fea0003800000 */
[----:B------:R-:W-:Y:S01]  /*ad70*/  BPT.TRAP 0x1 ;  /* 0x000000040000795c */ /* 0x000fe20000300000 */
.L_x_296:
[--C-:B------:R-:W-:Y:S01]  /*ad80*/  IMAD R7, R6, 0x8000, R21.reuse ;  /* 0x0000800006077824 */ /* 0x100fe200078e0215 */
[----:B------:R-:W-:Y:S01]  /*ad90*/  R2UR UR34, R20 ;  /* 0x00000000142272ca */ /* 0x000fe200000e0000 */
[----:B------:R-:W-:Y:S01]  /*ada0*/  IMAD R21, R6, 0x10000, R21 ;  /* 0x0001000006157824 */ /* 0x000fe200078e0215 */
[----:B------:R-:W-:Y:S01]  /*adb0*/  R2UR UR33, R12 ;  /* 0x000000000c2172ca */ /* 0x000fe200000e0000 */
[----:B------:R-:W-:Y:S01]  /*adc0*/  VIADD R4, R4, 0xffffffff ;  /* 0xffffffff04047836 */ /* 0x000fe20000000000 */
[----:B------:R-:W-:Y:S01]  /*add0*/  R2UR UR24, R7 ;  /* 0x00000000071872ca */ /* 0x000fe200000e0000 */
[----:B------:R-:W-:Y:S01]  /*ade0*/  UIADD3 UR14, UP0, UR38, 0xf0, URZ ;  /* 0x000000f0260e7890 */ /* 0x000fe2000ff1e03f */
[----:B------:R-:W-:Y:S01]  /*adf0*/  R2UR UR8, R21 ;  /* 0x00000000150872ca */ /* 0x000fe200000e0000 */
[----:B------:R-:W-:Y:S01]  /*ae00*/  UIADD3 UR40, UP1, UR38, 0x1f0, URZ ;  /* 0x000001f026287890 */ /* 0x000fe2000ff3e03f */
[----:B------:R-:W-:Y:S01]  /*ae10*/  R2UR UR36, R8 ;  /* 0x00000000082472ca */ /* 0x000fe200000e0000 */
[----:B------:R-:W-:Y:S01]  /*ae20*/  UIADD3.X UR15, URZ, UR39, URZ, UP0, !UPT ;  /* 0x000000273f0f7290 */ /* 0x000fe200087fe43f */
[----:B------:R-:W-:Y:S01]  /*ae30*/  R2UR UR35, R14 ;  /* 0x000000000e2372ca */ /* 0x000fe200000e0000 */
[----:B------:R-:W-:Y:S01]  /*ae40*/  UIADD3.X UR41, URZ, UR39, URZ, UP1, !UPT ;  /* 0x000000273f297290 */ /* 0x000fe20008ffe43f */
[----:B------:R-:W-:Y:S01]  /*ae50*/  R2UR UR19, R15 ;  /* 0x000000000f1372ca */ /* 0x000fe200000e0000 */
[----:B------:R-:W-:Y:S01]  /*ae60*/  UIADD3 UR26, UR34, 0x40, URZ ;  /* 0x00000040221a7890 */ /* 0x000fe2000fffe03f */
[----:B------:R-:W-:Y:S01]  /*ae70*/  ISETP.GT.AND P3, PT, R4, 0x1, PT ;  /* 0x000000010400780c */ /* 0x000fe20003f64270 */
[----:B------:R-:W-:Y:S01]  /*ae80*/  VIADD R6, R6, 0x1 ;  /* 0x0000000106067836 */ /* 0x000fe20000000000 */
[----:B------:R-:W-:Y:S01]  /*ae90*/  UMOV UR22, 0x0 ;  /* 0x0000000000167882 */ /* 0x000fe20000000000 */
[----:B------:R-:W-:Y:S01]  /*aea0*/  UIADD3 UR32, UR24, 0x100, URZ ;  /* 0x0000010018207890 */ /* 0x000fe2000fffe03f */
[----:B------:R-:W-:Y:S01]  /*aeb0*/  VIADD R20, R20, 0x80 ;  /* 0x0000008014147836 */ /* 0x000fe20000000000 */
[----:B------:R-:W-:Y:S01]  /*aec0*/  UIADD3 UR24, UR24, 0x4100, URZ ;  /* 0x0000410018187890 */ /* 0x000fe2000fffe03f */
[----:B------:R-:W-:Y:S01]  /*aed0*/  ISETP.NE.AND P1, PT, R6, 0x4, PT ;  /* 0x000000040600780c */ /* 0x000fe20003f25270 */
[----:B------:R-:W-:-:S02]  /*aee0*/  UIADD3 UR16, UR8, 0x20100, URZ ;  /* 0x0002010008107890 */ /* 0x000fc4000fffe03f */
[----:B------:R-:W-:Y:S01]  /*aef0*/  UIADD3 UR8, UR8, 0x28100, URZ ;  /* 0x0002810008087890 */ /* 0x000fe2000fffe03f */
[----:B------:R-:W-:Y:S01]  /*af00*/  SEL R12, RZ, 0x1, P1 ;  /* 0x00000001ff0c7807 */ /* 0x000fe20000800000 */
[----:B------:R-:W-:Y:S01]  /*af10*/  UMOV UR23, 0x10000000 ;  /* 0x1000000000177882 */ /* 0x000fe20000000000 */
[----:B------:R-:W-:Y:S01]  /*af20*/  UMOV UR25, UR33 ;  /* 0x0000002100197c82 */ /* 0x000fe20008000000 */
[----:B------:R-:W-:Y:S01]  /*af30*/  UMOV UR28, UR36 ;  /* 0x00000024001c7c82 */ /* 0x000fe20008000000 */
[----:B------:R-:W-:Y:S01]  /*af40*/  UMOV UR27, UR35 ;  /* 0x00000023001b7c82 */ /* 0x000fe20008000000 */
[----:B------:R-:W-:Y:S01]  /*af50*/  UMOV UR17, UR33 ;  /* 0x0000002100117c82 */ /* 0x000fe20008000000 */
[----:B------:R-:W-:Y:S01]  /*af60*/  UMOV UR18, UR34 ;  /* 0x0000002200127c82 */ /* 0x000fe20008000000 */
[----:B------:R-:W-:Y:S01]  /*af70*/  UMOV UR20, UR36 ;  /* 0x0000002400147c82 */ /* 0x000fe20008000000 */
[----:B------:R0:W-:Y:S01]  /*af80*/  UTMALDG.3D [UR32], [UR14], desc[UR22] ;  /* 0x000016200e0075b4 */ /* 0x0001e20008011000 */
[----:B------:R-:W-:Y:S01]  /*af90*/  UMOV UR9, UR33 ;  /* 0x0000002100097c82 */ /* 0x000fe20008000000 */
[----:B------:R-:W-:Y:S01]  /*afa0*/  UMOV UR11, UR19 ;  /* 0x00000013000b7c82 */ /* 0x000fe20008000000 */
[----:B------:R-:W-:Y:S01]  /*afb0*/  UMOV UR12, UR36 ;  /* 0x00000024000c7c82 */ /* 0x000fe20008000000 */
[----:B------:R-:W-:Y:S01]  /*afc0*/  UMOV UR10, UR26 ;  /* 0x0000001a000a7c82 */ /* 0x000fe20008000000 */
[----:B------:R-:W-:-:S02]  /*afd0*/  LOP3.LUT R5, R5, R12, RZ, 0x3c, !PT ;  /* 0x0000000c05057212 */ /* 0x000fc400078e3cff */
[----:B------:R-:W-:Y:S01]  /*afe0*/  SEL R6, R6, RZ, P1 ;  /* 0x000000ff06067207 */ /* 0x000fe20000800000 */
[----:B------:R0:W-:Y:S01]  /*aff0*/  UTMALDG.3D [UR24], [UR14], desc[UR22] ;  /* 0x000016180e0075b4 */ /* 0x0001e20008011000 */
[----:B------:R0:W-:Y:S01]  /*b000*/  UTMALDG.3D [UR16], [UR40], desc[UR22] ;  /* 0x00001610280075b4 */ /* 0x0001e20008011000 */
[----:B------:R0:W-:Y:S02]  /*b010*/  UTMALDG.3D [UR8], [UR40], desc[UR22] ;  /* 0x00001608280075b4 */ /* 0x0001e40008011000 */
[----:B0-----:R-:W-:Y:S05]  /*b020*/  @P3 BRA `(.L_x_297) ;  /* 0xfffffffc00183947 */ /* 0x001fea000383ffff */
.L_x_293:
[----:B------:R-:W-:Y:S05]  /*b030*/  BSYNC B1 ;  /* 0x0000000000017941 */ /* 0x000fea0003800000 */
.L_x_292:
[----:B------:R-:W-:Y:S01]  /*b040*/  LOP3.LUT P3, RZ, R11, 0xff, RZ, 0xc0, !PT ;  /* 0x000000ff0bff7812 */ /* 0x000fe2000786c0ff */
[----:B------:R-:W-:Y:S01]  /*b050*/  IMAD.IADD R0, R13, 0x1, R0 ;  /* 0x000000010d007824 */ /* 0x000fe200078e0200 */
[----:B------:R-:W-:Y:S01]  /*b060*/  IADD3 R16, P4, R16, UR30, RZ ;  /* 0x0000001e10107c10 */ /* 0x000fe2000ff9e0ff */
[----:B------:R-:W-:Y:S01]  /*b070*/  ULDC.64 UR8, c[0x0][0x650] ;  /* 0x0001940000087ab9 */ /* 0x000fe20000000a00 */
[----:B------:R-:W-:Y:S01]  /*b080*/  BSSY B1, `(.L_x_298) ;  /* 0x000006b000017945 */ /* 0x000fe20003800000 */
[----:B------:R-:W-:Y:S01]  /*b090*/  IMAD.MOV.U32 R7, RZ, RZ, -0x1 ;  /* 0xffffffffff077424 */ /* 0x000fe200078e00ff */
[----:B------:R-:W-:Y:S01]  /*b0a0*/  SHF.R.U32.HI R4, RZ, 0x2, R0 ;  /* 0x00000002ff047819 */ /* 0x000fe20000011600 */
[----:B------:R-:W-:Y:S01]  /*b0b0*/  IMAD.MOV.U32 R9, RZ, RZ, -0x1 ;  /* 0xffffffffff097424 */ /* 0x000fe200078e00ff */
[----:B------:R-:W-:Y:S01]  /*b0c0*/  ISETP.GT.U32.AND P1, PT, R0, 0x3, PT ;  /* 0x000000030000780c */ /* 0x000fe20003f24070 */
[----:B------:R-:W-:Y:S01]  /*b0d0*/  IMAD.MOV.U32 R8, RZ, RZ, -0x1 ;  /* 0xffffffffff087424 */ /* 0x000fe200078e00ff */
[----:B------:R-:W-:-:S02]  /*b0e0*/  LOP3.LUT R4, R4, 0x1, RZ, 0xc0, !PT ;  /* 0x0000000104047812 */ /* 0x000fc400078ec0ff */
[----:B------:R-:W-:Y:S01]  /*b0f0*/  ISETP.LT.U32.AND P1, PT, R13, 0x4, P1 ;  /* 0x000000040d00780c */ /* 0x000fe20000f21070 */
[----:B------:R-:W0:Y:S01]  /*b100*/  @P3 S2R R6, SR_CgaCtaId ;  /* 0x0000000000063919 */ /* 0x000e220000008800 */
[----:B------:R-:W-:Y:S02]  /*b110*/  @P3 MOV R5, 0x400 ;  /* 0x0000040000053802 */ /* 0x000fe40000000f00 */
[----:B------:R-:W-:Y:S02]  /*b120*/  IADD3.X R17, R17, UR7, RZ, P4, !PT ;  /* 0x0000000711117c10 */ /* 0x000fe4000a7fe4ff */
[----:B------:R-:W-:Y:S02]  /*b130*/  ISETP.GE.U32.AND P4, PT, R16, UR8, PT ;  /* 0x0000000810007c0c */ /* 0x000fe4000bf86070 */
[----:B------:R-:W-:Y:S02]  /*b140*/  LOP3.LUT R0, R0, 0x3, RZ, 0xc0, !PT ;  /* 0x0000000300007812 */ /* 0x000fe400078ec0ff */
[----:B------:R-:W-:-:S02]  /*b150*/  PRMT R11, RZ, 0x7610, R11 ;  /* 0x00007610ff0b7816 */ /* 0x000fc4000000000b */
[----:B0-----:R-:W-:-:S04]  /*b160*/  @P3 LEA R5, R6, R5, 0x18 ;  /* 0x0000000506053211 */ /* 0x001fc800078ec0ff */
[----:B------:R0:W-:Y:S01]  /*b170*/  @P3 SYNCS.ARRIVE.TRANS64.A1T0 RZ, [R5+URZ+0x58], RZ ;  /* 0x000058ff05ff39a7 */ /* 0x0001e2000810003f */
[----:B------:R-:W-:Y:S02]  /*b180*/  ISETP.NE.U32.AND P3, PT, R4, 0x1, PT ;  /* 0x000000010400780c */ /* 0x000fe40003f65070 */
[----:B------:R-:W-:Y:S02]  /*b190*/  SEL R4, RZ, 0x1, !P1 ;  /* 0x00000001ff047807 */ /* 0x000fe40004800000 */
[----:B------:R-:W-:Y:S02]  /*b1a0*/  ISETP.GE.U32.AND.EX P1, PT, R17, UR9, PT, P4 ;  /* 0x0000000911007c0c */ /* 0x000fe4000bf26140 */
[----:B------:R-:W-:-:S04]  /*b1b0*/  ISETP.GT.U32.AND P3, PT, R13, 0x3, !P3 ;  /* 0x000000030d00780c */ /* 0x000fc80005f64070 */
[----:B0-----:R-:W-:-:S04]  /*b1c0*/  SEL R5, RZ, 0x1, !P3 ;  /* 0x00000001ff057807 */ /* 0x001fc80005800000 */
[--C-:B------:R-:W-:Y:S02]  /*b1d0*/  LOP3.LUT R3, R5, R3, R4.reuse, 0x96, !PT ;  /* 0x0000000305037212 */ /* 0x100fe400078e9604 */
[----:B------:R-:W-:Y:S01]  /*b1e0*/  PRMT R4, RZ, 0x7610, R4 ;  /* 0x00007610ff047816 */ /* 0x000fe20000000004 */
[----:B------:R-:W-:Y:S06]  /*b1f0*/  @P1 BRA `(.L_x_299) ;  /* 0x00000004004c1947 */ /* 0x000fec0003800000 */
[----:B------:R-:W-:Y:S01]  /*b200*/  ULDC.64 UR8, c[0x0][0x628] ;  /* 0x00018a0000087ab9 */ /* 0x000fe20000000a00 */
[----:B------:R-:W0:Y:S01]  /*b210*/  S2R R14, SR_CTAID.X ;  /* 0x00000000000e7919 */ /* 0x000e220000002500 */
[----:B------:R-:W-:Y:S01]  /*b220*/  ISETP.NE.U32.AND P1, PT, RZ, UR8, PT ;  /* 0x00000008ff007c0c */ /* 0x000fe2000bf25070 */
[----:B------:R-:W-:Y:S01]  /*b230*/  ULDC UR11, c[0x0][0x630] ;  /* 0x00018c00000b7ab9 */ /* 0x000fe20000000800 */
[----:B------:R-:W-:Y:S01]  /*b240*/  IMAD.MOV.U32 R4, RZ, RZ, R16 ;  /* 0x000000ffff047224 */ /* 0x000fe200078e0010 */
[----:B------:R-:W1:Y:S01]  /*b250*/  S2R R12, SR_CTAID.Y ;  /* 0x00000000000c7919 */ /* 0x000e620000002600 */
[----:B------:R-:W-:Y:S01]  /*b260*/  ISETP.NE.AND.EX P1, PT, RZ, UR9, PT, P1 ;  /* 0x00000009ff007c0c */ /* 0x000fe2000bf25310 */
[----:B------:R-:W-:-:S12]  /*b270*/  IMAD.MOV.U32 R5, RZ, RZ, R17 ;  /* 0x000000ffff057224 */ /* 0x000fd800078e0011 */
[----:B------:R-:W-:Y:S05]  /*b280*/  @!P1 BRA `(.L_x_300) ;  /* 0x0000000000289947 */ /* 0x000fea0003800000 */
[----:B------:R-:W-:Y:S02]  /*b290*/  ULDC UR10, c[0x0][0x634] ;  /* 0x00018d00000a7ab9 */ /* 0x000fe40000000800 */
[----:B------:R-:W-:-:S05]  /*b2a0*/  IADD3 R9, P1, R16, UR10, RZ ;  /* 0x0000000a10097c10 */ /* 0x000fca000ff3e0ff */
[----:B------:R-:W-:-:S04]  /*b2b0*/  IMAD.X R15, RZ, RZ, R17, P1 ;  /* 0x000000ffff0f7224 */ /* 0x000fc800008e0611 */
[----:B------:R-:W-:-:S04]  /*b2c0*/  IMAD.WIDE.U32 R6, R15, UR8, RZ ;  /* 0x000000080f067c25 */ /* 0x000fc8000f8e00ff */
[----:B------:R-:W-:-:S04]  /*b2d0*/  IMAD.WIDE.U32 R6, P1, R9, UR9, R6 ;  /* 0x0000000909067c25 */ /* 0x000fc8000f820006 */
[----:B------:R-:W-:-:S04]  /*b2e0*/  IMAD.WIDE.U32 R8, R9, UR8, RZ ;  /* 0x0000000809087c25 */ /* 0x000fc8000f8e00ff */
[----:B------:R-:W-:Y:S01]  /*b2f0*/  IMAD.X R5, RZ, RZ, RZ, P1 ;  /* 0x000000ffff057224 */ /* 0x000fe200008e06ff */
[----:B------:R-:W-:Y:S01]  /*b300*/  IADD3 RZ, P1, R9, R6, RZ ;  /* 0x0000000609ff7210 */ /* 0x000fe20007f3e0ff */
[----:B------:R-:W-:-:S04]  /*b310*/  IMAD.MOV.U32 R4, RZ, RZ, R7 ;  /* 0x000000ffff047224 */ /* 0x000fc800078e0007 */
[----:B------:R-:W-:-:S08]  /*b320*/  IMAD.WIDE.U32.X R4, R15, UR9, R4, P1 ;  /* 0x000000090f047c25 */ /* 0x000fd000088e0404 */
.L_x_300:
[--C-:B------:R-:W-:Y:S01]  /*b330*/  SHF.R.U64 R8, R4, UR11, R5.reuse ;  /* 0x0000000b04087c19 */ /* 0x100fe20008001205 */
[----:B------:R-:W-:Y:S01]  /*b340*/  ULDC.64 UR8, c[0x0][0x620] ;  /* 0x0001880000087ab9 */ /* 0x000fe20000000a00 */
[----:B------:R-:W-:Y:S01]  /*b350*/  SHF.R.U32.HI R4, RZ, UR11, R5 ;  /* 0x0000000bff047c19 */ /* 0x000fe20008011605 */
[----:B------:R-:W2:Y:S01]  /*b360*/  LDC R25, c[0x0][0x144] ;  /* 0x00005100ff197b82 */ /* 0x000ea20000000800 */
[----:B------:R-:W-:Y:S01]  /*b370*/  IADD3 R7, P1, RZ, -R8, RZ ;  /* 0x80000008ff077210 */ /* 0x000fe20007f3e0ff */
[----:B------:R-:W-:Y:S01]  /*b380*/  ULDC.64 UR12, c[0x0][0x640] ;  /* 0x00019000000c7ab9 */ /* 0x000fe20000000a00 */
[----:B0-----:R-:W-:Y:S01]  /*b390*/  I2FP.F32.U32 R9, R14 ;  /* 0x0000000e00097245 */ /* 0x001fe20000201000 */
[----:B------:R-:W-:Y:S02]  /*b3a0*/  ULDC UR10, c[0x0][0x608] ;  /* 0x00018200000a7ab9 */ /* 0x000fe40000000800 */
[----:B------:R-:W-:Y:S01]  /*b3b0*/  IMAD.X R4, RZ, RZ, ~R4, P1 ;  /* 0x000000ffff047224 */ /* 0x000fe200008e0e04 */
[----:B------:R-:W-:Y:S01]  /*b3c0*/  ISETP.NE.U32.AND P1, PT, RZ, UR12, PT ;  /* 0x0000000cff007c0c */ /* 0x000fe2000bf25070 */
[----:B------:R-:W0:Y:S02]  /*b3d0*/  LDC R21, c[0x0][0x148] ;  /* 0x00005200ff157b82 */ /* 0x000e240000000800 */
[----:B------:R-:W-:Y:S01]  /*b3e0*/  IMAD R6, R4, UR8, RZ ;  /* 0x0000000804067c24 */ /* 0x000fe2000f8e02ff */
[----:B------:R-:W-:Y:S01]  /*b3f0*/  ISETP.NE.AND.EX P1, PT, RZ, UR13, PT, P1 ;  /* 0x0000000dff007c0c */ /* 0x000fe2000bf25310 */
[----:B------:R-:W-:Y:S01]  /*b400*/  IMAD.WIDE.U32 R4, R7, UR8, R16 ;  /* 0x0000000807047c25 */ /* 0x000fe2000f8e0010 */
[----:B------:R-:W-:-:S03]  /*b410*/  ULDC UR8, c[0x0][0x150] ;  /* 0x0000540000087ab9 */ /* 0x000fc60000000800 */
[----:B------:R-:W-:Y:S02]  /*b420*/  IMAD R7, R7, UR9, R6 ;  /* 0x0000000907077c24 */ /* 0x000fe4000f8e0206 */
[----:B------:R-:W-:Y:S01]  /*b430*/  FMUL R6, R9, UR8 ;  /* 0x0000000809067c20 */ /* 0x000fe20008400000 */
[----:B------:R-:W-:Y:S01]  /*b440*/  ULDC UR8, c[0x0][0x618] ;  /* 0x0001860000087ab9 */ /* 0x000fe20000000800 */
[----:B------:R-:W-:Y:S01]  /*b450*/  ULDC UR9, c[0x0][0x154] ;  /* 0x0000550000097ab9 */ /* 0x000fe20000000800 */
[----:B------:R-:W-:-:S03]  /*b460*/  IMAD.IADD R5, R5, 0x1, R7 ;  /* 0x0000000105057824 */ /* 0x000fc600078e0207 */
[----:B------:R-:W3:Y:S02]  /*b470*/  F2I.U32.TRUNC.NTZ R6, R6 ;  /* 0x0000000600067305 */ /* 0x000ee4000020f000 */
[----:B------:R-:W-:Y:S02]  /*b480*/  SHF.R.U64 R9, R4, UR8, R5 ;  /* 0x0000000804097c19 */ /* 0x000fe40008001205 */
[----:B-1----:R-:W-:-:S05]  /*b490*/  I2FP.F32.U32 R4, R12 ;  /* 0x0000000c00047245 */ /* 0x002fca0000201000 */
[----:B------:R-:W-:Y:S01]  /*b4a0*/  FMUL R22, R4, UR9 ;  /* 0x0000000904167c20 */ /* 0x000fe20008400000 */
[----:B------:R-:W-:Y:S01]  /*b4b0*/  SHF.R.U32.HI R4, RZ, UR8, R5 ;  /* 0x00000008ff047c19 */ /* 0x000fe20008011605 */
[----:B------:R-:W-:-:S03]  /*b4c0*/  ULDC UR8, c[0x0][0x658] ;  /* 0x0001960000087ab9 */ /* 0x000fc60000000800 */
[--C-:B------:R-:W-:Y:S01]  /*b4d0*/  SHF.R.U64 R20, R9, UR10, R4.reuse ;  /* 0x0000000a09147c19 */ /* 0x100fe20008001204 */
[----:B------:R-:W1:Y:S01]  /*b4e0*/  F2I.U32.TRUNC.NTZ R22, R22 ;  /* 0x0000001600167305 */ /* 0x000e62000020f000 */
[----:B------:R-:W-:Y:S01]  /*b4f0*/  SHF.R.U32.HI R5, RZ, UR10, R4 ;  /* 0x0000000aff057c19 */ /* 0x000fe20008011604 */
[----:B---3--:R-:W-:-:S03]  /*b500*/  IMAD.MOV R6, RZ, RZ, -R6 ;  /* 0x000000ffff067224 */ /* 0x008fc600078e0a06 */
[--C-:B------:R-:W-:Y:S01]  /*b510*/  SHF.R.U64 R15, R20, UR8, R5.reuse ;  /* 0x00000008140f7c19 */ /* 0x100fe20008001205 */
[----:B--2---:R-:W-:Y:S01]  /*b520*/  IMAD R14, R25, R6, R14 ;  /* 0x00000006190e7224 */ /* 0x004fe200078e020e */
[----:B------:R-:W-:-:S03]  /*b530*/  SHF.R.U32.HI R23, RZ, UR8, R5 ;  /* 0x00000008ff177c19 */ /* 0x000fc60008011605 */
[----:B------:R-:W-:Y:S02]  /*b540*/  IMAD.MOV.U32 R4, RZ, RZ, R15 ;  /* 0x000000ffff047224 */ /* 0x000fe400078e000f */
[----:B------:R-:W-:Y:S01]  /*b550*/  IMAD.MOV.U32 R5, RZ, RZ, R23 ;  /* 0x000000ffff057224 */ /* 0x000fe200078e0017 */
[----:B-1----:R-:W-:Y:S06]  /*b560*/  @!P1 BRA `(.L_x_301) ;  /* 0x0000000000289947 */ /* 0x002fec0003800000 */
[----:B------:R-:W-:Y:S02]  /*b570*/  ULDC UR8, c[0x0][0x64c] ;  /* 0x0001930000087ab9 */ /* 0x000fe40000000800 */
[----:B------:R-:W-:-:S05]  /*b580*/  IADD3 R5, P1, R15, UR8, RZ ;  /* 0x000000080f057c10 */ /* 0x000fca000ff3e0ff */
[----:B------:R-:W-:-:S04]  /*b590*/  IMAD.X R23, RZ, RZ, R23, P1 ;  /* 0x000000ffff177224 */ /* 0x000fc800008e0617 */
[----:B------:R-:W-:-:S04]  /*b5a0*/  IMAD.WIDE.U32 R6, R23, UR12, RZ ;  /* 0x0000000c17067c25 */ /* 0x000fc8000f8e00ff */
[----:B------:R-:W-:-:S04]  /*b5b0*/  IMAD.WIDE.U32 R6, P1, R5, UR13, R6 ;  /* 0x0000000d05067c25 */ /* 0x000fc8000f820006 */
[----:B------:R-:W-:-:S04]  /*b5c0*/  IMAD.WIDE.U32 R4, R5, UR12, RZ ;  /* 0x0000000c05047c25 */ /* 0x000fc8000f8e00ff */
[----:B------:R-:W-:Y:S01]  /*b5d0*/  IMAD.MOV.U32 R4, RZ, RZ, R7 ;  /* 0x000000ffff047224 */ /* 0x000fe200078e0007 */
[----:B------:R-:W-:Y:S01]  /*b5e0*/  IADD3 RZ, P3, R5, R6, RZ ;  /* 0x0000000605ff7210 */ /* 0x000fe20007f7e0ff */
[----:B------:R-:W-:-:S04]  /*b5f0*/  IMAD.X R5, RZ, RZ, RZ, P1 ;  /* 0x000000ffff057224 */ /* 0x000fc800008e06ff */
[----:B------:R-:W-:-:S08]  /*b600*/  IMAD.WIDE.U32.X R4, R23, UR13, R4, P3 ;  /* 0x0000000d17047c25 */ /* 0x000fd000098e0404 */
.L_x_301:
[----:B------:R-:W-:Y:S01]  /*b610*/  ISETP.NE.AND P1, PT, R2, 0x1, PT ;  /* 0x000000010200780c */ /* 0x000fe20003f25270 */
[----:B------:R-:W-:Y:S01]  /*b620*/  ULDC UR8, c[0x0][0x648] ;  /* 0x0001920000087ab9 */ /* 0x000fe20000000800 */
[----:B------:R-:W-:Y:S01]  /*b630*/  LOP3.LUT R20, R20, UR6, RZ, 0xc0, !PT ;  /* 0x0000000614147c12 */ /* 0x000fe2000f8ec0ff */
[----:B------:R-:W-:Y:S01]  /*b640*/  IMAD.MOV R22, RZ, RZ, -R22 ;  /* 0x000000ffff167224 */ /* 0x000fe200078e0a16 */
[----:B------:R-:W-:Y:S01]  /*b650*/  SHF.R.U64 R5, R4, UR8, R5 ;  /* 0x0000000804057c19 */ /* 0x000fe20008001205 */
[----:B------:R-:W-:Y:S01]  /*b660*/  ULDC UR8, c[0x0][0x638] ;  /* 0x00018e0000087ab9 */ /* 0x000fe20000000800 */
[----:B------:R-:W-:Y:S01]  /*b670*/  LOP3.LUT R6, R9, UR4, RZ, 0xc0, !PT ;  /* 0x0000000409067c12 */ /* 0x000fe2000f8ec0ff */
[----:B------:R-:W-:Y:S02]  /*b680*/  ULDC UR9, c[0x0][0x610] ;  /* 0x0001840000097ab9 */ /* 0x000fe40000000800 */
[----:B------:R-:W-:Y:S02]  /*b690*/  IMAD.MOV R4, RZ, RZ, -R5 ;  /* 0x000000ffff047224 */ /* 0x000fe400078e0a05 */
[----:B------:R-:W-:-:S02]  /*b6a0*/  IMAD R5, R5, UR5, R20 ;  /* 0x0000000505057c24 */ /* 0x000fc4000f8e0214 */
[----:B0-----:R-:W-:Y:S02]  /*b6b0*/  @P1 IMAD R14, R21, R22, R12 ;  /* 0x00000016150e1224 */ /* 0x001fe400078e020c */
[----:B------:R-:W-:Y:S01]  /*b6c0*/  IMAD R15, R4, UR8, R15 ;  /* 0x00000008040f7c24 */ /* 0x000fe2000f8e020f */
[----:B------:R-:W-:Y:S01]  /*b6d0*/  ULDC UR8, c[0x0][0x600] ;  /* 0x0001800000087ab9 */ /* 0x000fe20000000800 */
[----:B------:R-:W-:Y:S02]  /*b6e0*/  IMAD R14, R5, UR9, R14 ;  /* 0x00000009050e7c24 */ /* 0x000fe4000f8e020e */
[----:B------:R-:W-:Y:S02]  /*b6f0*/  IMAD R15, R15, UR8, R6 ;  /* 0x000000080f0f7c24 */ /* 0x000fe4000f8e0206 */
[----:B------:R-:W-:-:S03]  /*b700*/  IMAD.MOV.U32 R4, RZ, RZ, 0x1 ;  /* 0x00000001ff047424 */ /* 0x000fc600078e00ff */
[----:B------:R-:W-:Y:S02]  /*b710*/  SEL R9, R15, R14, !P1 ;  /* 0x0000000e0f097207 */ /* 0x000fe40004800000 */
[----:B------:R-:W-:-:S07]  /*b720*/  SEL R7, R14, R15, !P1 ;  /* 0x0000000f0e077207 */ /* 0x000fce0004800000 */
.L_x_299:
[----:B------:R-:W-:Y:S05]  /*b730*/  BSYNC B1 ;  /* 0x0000000000017941 */ /* 0x000fea0003800000 */
.L_x_298:
[----:B------:R-:W-:-:S13]  /*b740*/  LOP3.LUT P1, RZ, R4, 0xff, RZ, 0xc0, !PT ;  /* 0x000000ff04ff7812 */ /* 0x000fda000782c0ff */
[----:B------:R-:W-:Y:S05]  /*b750*/  @P1 BRA `(.L_x_302) ;  /* 0xfffffff400181947 */ /* 0x000fea000383ffff */
[----:B------:R-:W-:Y:S05]  /*b760*/  BSYNC B0 ;  /* 0x0000000000007941 */ /* 0x000fea0003800000 */
.L_x_290:
[----:B------:R-:W-:-:S03]  /*b770*/  UMOV UR8, 0xffffffff ;  /* 0xffffffff00087882 */ /* 0x000fc60000000000 */
[----:B------:R-:W-:Y:S05]  /*b780*/  BRA.DIV UR8, `(.L_x_303) ;  /* 0x0000000608187947 */ /* 0x000fea000b800000 */
[----:B------:R-:W-:-:S13]  /*b790*/  ELECT P6, URZ, PT ;  /* 0x00000000003f782f */ /* 0x000fda00038c0000 */
.L_x_317:
[----:B------:R-:W-:Y:S04]  /*b7a0*/  BSSY B0, `(.L_x_304) ;  /* 0x000002b000007945 */ /* 0x000fe80003800000 */
[----:B------:R-:W-:Y:S05]  /*b7b0*/  @!P6 BRA `(.L_x_305) ;  /* 0x0000000000a4e947 */ /* 0x000fea0003800000 */
[----:B------:R-:W-:-:S04]  /*b7c0*/  LOP3.LUT R19, R19, 0x2, RZ, 0xfc, !PT ;  /* 0x0000000213137812 */ /* 0x000fc800078efcff */
[----:B------:R-:W-:-:S13]  /*b7d0*/  ISETP.NE.AND P0, PT, R19, 0x3, PT ;  /* 0x000000031300780c */ /* 0x000fda0003f05270 */
[----:B------:R-:W-:Y:S05]  /*b7e0*/  @!P0 BRA `(.L_x_306) ;  /* 0x0000000000048947 */ /* 0x000fea0003800000 */
[----:B------:R-:W-:Y:S01]  /*b7f0*/  BPT.TRAP 0x1 ;  /* 0x000000040000795c */ /* 0x000fe20000300000 */
.L_x_306:
[----:B------:R-:W0:Y:S01]  /*b800*/  S2R R5, SR_CgaCtaId ;  /* 0x0000000000057919 */ /* 0x000e220000008800 */
[----:B------:R-:W-:Y:S02]  /*b810*/  MOV R2, 0x400 ;  /* 0x0000040000027802 */ /* 0x000fe40000000f00 */
[----:B------:R-:W-:Y:S02]  /*b820*/  SHF.L.U32 R4, R3, 0x1f, RZ ;  /* 0x0000001f03047819 */ /* 0x000fe400000006ff */
[----:B0-----:R-:W-:-:S05]  /*b830*/  LEA R5, R5, R2, 0x18 ;  /* 0x0000000205057211 */ /* 0x001fca00078ec0ff */
[----:B------:R-:W-:-:S04]  /*b840*/  VIADD R5, R5, 0x20 ;  /* 0x0000002005057836 */ /* 0x000fc80000000000 */
[C---:B------:R-:W-:Y:S02]  /*b850*/  IMAD R7, R0.reuse, 0x8, R5 ;  /* 0x0000000800077824 */ /* 0x040fe400078e0205 */
[----:B------:R-:W-:Y:S02]  /*b860*/  VIADD R0, R0, 0x1 ;  /* 0x0000000100007836 */ /* 0x000fe40000000000 */
[----:B------:R-:W0:Y:S03]  /*b870*/  SYNCS.PHASECHK.TRANS64.TRYWAIT P0, [R7+URZ], R4 ;  /* 0x00000004070075a7 */ /* 0x000e26000800017f */
[----:B------:R-:W-:-:S04]  /*b880*/  ISETP.NE.AND P1, PT, R0, 0x4, PT ;  /* 0x000000040000780c */ /* 0x000fc80003f25270 */
[----:B------:R-:W-:Y:S02]  /*b890*/  SEL R2, RZ, 0x1, P1 ;  /* 0x00000001ff027807 */ /* 0x000fe40000800000 */
[----:B------:R-:W-:Y:S02]  /*b8a0*/  SEL R0, R0, RZ, P1 ;  /* 0x000000ff00007207 */ /* 0x000fe40000800000 */
[----:B------:R-:W-:-:S03]  /*b8b0*/  LOP3.LUT R9, R3, R2, RZ, 0x3c, !PT ;  /* 0x0000000203097212 */ /* 0x000fc600078e3cff */
[----:B------:R-:W-:Y:S01]  /*b8c0*/  IMAD R6, R0, 0x8, R5 ;  /* 0x0000000800067824 */ /* 0x000fe200078e0205 */
[----:B------:R-:W-:Y:S01]  /*b8d0*/  SHF.L.U32 R3, R9, 0x1f, RZ ;  /* 0x0000001f09037819 */ /* 0x000fe200000006ff */
[----:B0-----:R-:W-:Y:S06]  /*b8e0*/  @!P0 BRA `(.L_x_307) ;  /* 0x0000000000e08947 */ /* 0x001fec0003800000 */
.L_x_318:
[----:B------:R-:W1:Y:S01]  /*b8f0*/  SYNCS.PHASECHK.TRANS64.TRYWAIT P0, [R6+URZ], R3 ;  /* 0x00000003060075a7 */ /* 0x000e62000800017f */
[----:B------:R-:W-:-:S05]  /*b900*/  VIADD R0, R0, 0x1 ;  /* 0x0000000100007836 */ /* 0x000fca0000000000 */
[----:B------:R-:W-:-:S04]  /*b910*/  ISETP.NE.AND P1, PT, R0, 0x4, PT ;  /* 0x000000040000780c */ /* 0x000fc80003f25270 */
[----:B------:R-:W-:Y:S02]  /*b920*/  SEL R2, RZ, 0x1, P1 ;  /* 0x00000001ff027807 */ /* 0x000fe40000800000 */
[----:B------:R-:W-:Y:S02]  /*b930*/  SEL R0, R0, RZ, P1 ;  /* 0x000000ff00007207 */ /* 0x000fe40000800000 */
[----:B------:R-:W-:-:S03]  /*b940*/  LOP3.LUT R9, R9, R2, RZ, 0x3c, !PT ;  /* 0x0000000209097212 */ /* 0x000fc600078e3cff */
[----:B0-----:R-:W-:Y:S01]  /*b950*/  IMAD R7, R0, 0x8, R5 ;  /* 0x0000000800077824 */ /* 0x001fe200078e0205 */
[----:B------:R-:W-:Y:S01]  /*b960*/  SHF.L.U32 R4, R9, 0x1f, RZ ;  /* 0x0000001f09047819 */ /* 0x000fe200000006ff */
[----:B-1----:R-:W-:Y:S06]  /*b970*/  @!P0 BRA `(.L_x_308) ;  /* 0x0000000000d08947 */ /* 0x002fec0003800000 */
.L_x_319:
[----:B------:R-:W1:Y:S01]  /*b980*/  SYNCS.PHASECHK.TRANS64.TRYWAIT P0, [R7+URZ], R4 ;  /* 0x00000004070075a7 */ /* 0x000e62000800017f */
[----:B------:R-:W-:-:S05]  /*b990*/  VIADD R0, R0, 0x1 ;  /* 0x0000000100007836 */ /* 0x000fca0000000000 */
[----:B------:R-:W-:-:S04]  /*b9a0*/  ISETP.NE.AND P1, PT, R0, 0x4, PT ;  /* 0x000000040000780c */ /* 0x000fc80003f25270 */
[----:B------:R-:W-:Y:S02]  /*b9b0*/  SEL R2, RZ, 0x1, P1 ;  /* 0x00000001ff027807 */ /* 0x000fe40000800000 */
[----:B------:R-:W-:Y:S02]  /*b9c0*/  SEL R0, R0, RZ, P1 ;  /* 0x000000ff00007207 */ /* 0x000fe40000800000 */
[----:B------:R-:W-:Y:S01]  /*b9d0*/  LOP3.LUT R2, R9, R2, RZ, 0x3c, !PT ;  /* 0x0000000209027212 */ /* 0x000fe200078e3cff */
[----:B-1----:R-:W-:Y:S06]  /*b9e0*/  @!P0 BRA `(.L_x_309) ;  /* 0x0000000000c88947 */ /* 0x002fec0003800000 */
.L_x_320:
[----:B------:R-:W-:Y:S01]  /*b9f0*/  IMAD R5, R0, 0x8, R5 ;  /* 0x0000000800057824 */ /* 0x000fe200078e0205 */
[----:B------:R-:W-:-:S07]  /*ba00*/  SHF.L.U32 R0, R2, 0x1f, RZ ;  /* 0x0000001f02007819 */ /* 0x000fce00000006ff */
.L_x_310:
[----:B--2---:R2:W3:Y:S02]  /*ba10*/  SYNCS.PHASECHK.TRANS64.TRYWAIT P0, [R5+URZ], R0 ;  /* 0x00000000050075a7 */ /* 0x0044e4000800017f */
[----:B---3--:R-:W-:Y:S05]  /*ba20*/  @!P0 NANOSLEEP.SYNCS 0x989680 ;  /* 0x009896800000895d */ /* 0x008fea0003900000 */
[----:B------:R-:W3:Y:S02]  /*ba30*/  @!P0 SYNCS.PHASECHK.TRANS64 P0, [R5+URZ], R0 ;  /* 0x00000000050085a7 */ /* 0x000ee4000800007f */
[----:B---3--:R-:W-:Y:S05]  /*ba40*/  @!P0 BRA `(.L_x_310) ;  /* 0xfffffffc00f08947 */ /* 0x008fea000383ffff */
.L_x_305:
[----:B------:R-:W-:Y:S05]  /*ba50*/  BSYNC B0 ;  /* 0x0000000000007941 */ /* 0x000fea0003800000 */
.L_x_304:
[----:B------:R-:W-:Y:S05]  /*ba60*/  EXIT ;  /* 0x000000000000794d */ /* 0x000fea0003800000 */
.L_x_17:
[----:B---3--:R3:W4:Y:S02]  /*ba70*/  SYNCS.PHASECHK.TRANS64.TRYWAIT P1, [R3+URZ], R0 ;  /* 0x00000000030075a7 */ /* 0x008724000802017f */
[----:B----4-:R-:W-:Y:S05]  /*ba80*/  @!P1 NANOSLEEP.SYNCS 0x989680 ;  /* 0x009896800000995d */ /* 0x010fea0003900000 */
[----:B------:R-:W4:Y:S02]  /*ba90*/  @!P1 SYNCS.PHASECHK.TRANS64 P1, [R3+URZ], R0 ;  /* 0x00000000030095a7 */ /* 0x000f24000802007f */
[----:B----4-:R-:W-:Y:S05]  /*baa0*/  @!P1 BRA `(.L_x_17) ;  /* 0xfffffffc00f09947 */ /* 0x010fea000383ffff */
[----:B------:R-:W-:Y:S05]  /*bab0*/  BRA `(.L_x_16) ;  /* 0xffffff5400d47947 */ /* 0x000fea000383ffff */
.L_x_22:
[----:B-1----:R-:W-:-:S04]  /*bac0*/  IMAD.U32 R4, RZ, RZ, UR9 ;  /* 0x00000009ff047e24 */ /* 0x002fc8000f8e00ff */
[----:B------:R1:W2:Y:S03]  /*bad0*/  SYNCS.PHASECHK.TRANS64.TRYWAIT P1, [R4+URZ], R3 ;  /* 0x00000003040075a7 */ /* 0x0002a6000802017f */
[----:B--2---:R-:W-:Y:S05]  /*bae0*/  @!P1 NANOSLEEP.SYNCS 0x989680 ;  /* 0x009896800000995d */ /* 0x004fea0003900000 */
[----:B------:R-:W2:Y:S02]  /*baf0*/  @!P1 SYNCS.PHASECHK.TRANS64 P1, [R4+URZ], R3 ;  /* 0x00000003040095a7 */ /* 0x000ea4000802007f */
[----:B--2---:R-:W-:Y:S05]  /*bb00*/  @!P1 BRA `(.L_x_22) ;  /* 0xfffffffc00ec9947 */ /* 0x004fea000383ffff */
[----:B------:R-:W-:Y:S05]  /*bb10*/  BRA `(.L_x_21) ;  /* 0xffffff5c00407947 */ /* 0x000fea000383ffff */
.L_x_291:
[----:B------:R-:W-:Y:S01]  /*bb20*/  BSSY B1, `(.L_x_311) ;  /* 0x0000006000017945 */ /* 0x000fe20003800000 */
[----:B------:R-:W-:-:S07]  /*bb30*/  IMAD.MOV.U32 R15, RZ, RZ, -0x1 ;  /* 0xffffffffff0f7424 */ /* 0x000fce00078e00ff */
[----:B------:R-:W-:Y:S05]  /*bb40*/  WARPSYNC.COLLECTIVE R15, `(.L_x_312) ;  /* 0x000000000f0c7348 */ /* 0x000fea0003c00000 */
[----:B------:R-:W-:Y:S02]  /*bb50*/  ELECT P6, UR62, PT ;  /* 0x00000000003e782f */ /* 0x000fe400038c0000 */
[----:B------:R-:W-:Y:S01]  /*bb60*/  MOV R14, UR62 ;  /* 0x0000003e000e7c02 */ /* 0x000fe20008000f00 */
[----:B------:R-:W-:Y:S10]  /*bb70*/  ENDCOLLECTIVE ;  /* 0x000000000000791b */ /* 0x000ff40003800000 */
.L_x_312:
[----:B------:R-:W-:Y:S05]  /*bb80*/  BSYNC B1 ;  /* 0x0000000000017941 */ /* 0x000fea0003800000 */
.L_x_311:
[----:B------:R-:W-:Y:S05]  /*bb90*/  BRA `(.L_x_313) ;  /* 0xfffffff000147947 */ /* 0x000fea000383ffff */
.L_x_294:
[----:B0-----:R0:W1:Y:S02]  /*bba0*/  SYNCS.PHASECHK.TRANS64.TRYWAIT P1, [R12+URZ+0x20], R7 ;  /* 0x000020070c0075a7 */ /* 0x001064000802017f */
[----:B-1----:R-:W-:Y:S05]  /*bbb0*/  @!P1 NANOSLEEP.SYNCS 0x989680 ;  /* 0x009896800000995d */ /* 0x002fea0003900000 */
[----:B------:R-:W1:Y:S02]  /*bbc0*/  @!P1 SYNCS.PHASECHK.TRANS64 P1, [R12+URZ+0x20], R7 ;  /* 0x000020070c0095a7 */ /* 0x000e64000802007f */
[----:B-1----:R-:W-:Y:S05]  /*bbd0*/  @!P1 BRA `(.L_x_294) ;  /* 0xfffffffc00f09947 */ /* 0x002fea000383ffff */
[----:B------:R-:W-:Y:S05]  /*bbe0*/  BRA `(.L_x_314) ;  /* 0xfffffff000487947 */ /* 0x000fea000383ffff */
.L_x_303:
[----:B------:R-:W-:Y:S01]  /*bbf0*/  BSSY B0, `(.L_x_315) ;  /* 0x0000006000007945 */ /* 0x000fe20003800000 */
[----:B------:R-:W-:-:S07]  /*bc00*/  IMAD.MOV.U32 R15, RZ, RZ, -0x1 ;  /* 0xffffffffff0f7424 */ /* 0x000fce00078e00ff */
[----:B------:R-:W-:Y:S05]  /*bc10*/  WARPSYNC.COLLECTIVE R15, `(.L_x_316) ;  /* 0x000000000f0c7348 */ /* 0x000fea0003c00000 */
[----:B------:R-:W-:Y:S02]  /*bc20*/  ELECT P6, UR62, PT ;  /* 0x00000000003e782f */ /* 0x000fe400038c0000 */
[----:B------:R-:W-:Y:S01]  /*bc30*/  MOV R14, UR62 ;  /* 0x0000003e000e7c02 */ /* 0x000fe20008000f00 */
[----:B------:R-:W-:Y:S10]  /*bc40*/  ENDCOLLECTIVE ;  /* 0x000000000000791b */ /* 0x000ff40003800000 */
.L_x_316:
[----:B------:R-:W-:Y:S05]  /*bc50*/  BSYNC B0 ;  /* 0x0000000000007941 */ /* 0x000fea0003800000 */
.L_x_315:
[----:B------:R-:W-:Y:S05]  /*bc60*/  BRA `(.L_x_317) ;  /* 0xfffffff800cc7947 */ /* 0x000fea000383ffff */
.L_x_307:
[----:B0-----:R0:W1:Y:S02]  /*bc70*/  SYNCS.PHASECHK.TRANS64.TRYWAIT P0, [R7+URZ], R4 ;  /* 0x00000004070075a7 */ /* 0x001064000800017f */
[----:B-1----:R-:W-:Y:S05]  /*bc80*/  @!P0 NANOSLEEP.SYNCS 0x989680 ;  /* 0x009896800000895d */ /* 0x002fea0003900000 */
[----:B------:R-:W1:Y:S02]  /*bc90*/  @!P0 SYNCS.PHASECHK.TRANS64 P0, [R7+URZ], R4 ;  /* 0x00000004070085a7 */ /* 0x000e64000800007f */
[----:B-1----:R-:W-:Y:S05]  /*bca0*/  @!P0 BRA `(.L_x_307) ;  /* 0xfffffffc00f08947 */ /* 0x002fea000383ffff */
[----:B------:R-:W-:Y:S05]  /*bcb0*/  BRA `(.L_x_318) ;  /* 0xfffffffc000c7947 */ /* 0x000fea000383ffff */
.L_x_308:
[----:B0-----:R0:W1:Y:S02]  /*bcc0*/  SYNCS.PHASECHK.TRANS64.TRYWAIT P0, [R6+URZ], R3 ;  /* 0x00000003060075a7 */ /* 0x001064000800017f */
[----:B-1----:R-:W-:Y:S05]  /*bcd0*/  @!P0 NANOSLEEP.SYNCS 0x989680 ;  /* 0x009896800000895d */ /* 0x002fea0003900000 */
[----:B------:R-:W1:Y:S02]  /*bce0*/  @!P0 SYNCS.PHASECHK.TRANS64 P0, [R6+URZ], R3 ;  /* 0x00000003060085a7 */ /* 0x000e64000800007f */
[----:B-1----:R-:W-:Y:S05]  /*bcf0*/  @!P0 BRA `(.L_x_308) ;  /* 0xfffffffc00f08947 */ /* 0x002fea000383ffff */
[----:B------:R-:W-:Y:S05]  /*bd00*/  BRA `(.L_x_319) ;  /* 0xfffffffc001c7947 */ /* 0x000fea000383ffff */
.L_x_309:
[----:B-1----:R1:W2:Y:S02]  /*bd10*/  SYNCS.PHASECHK.TRANS64.TRYWAIT P0, [R7+URZ], R4 ;  /* 0x00000004070075a7 */ /* 0x0022a4000800017f */
[----:B--2---:R-:W-:Y:S05]  /*bd20*/  @!P0 NANOSLEEP.SYNCS 0x989680 ;  /* 0x009896800000895d */ /* 0x004fea0003900000 */
[----:B------:R-:W2:Y:S02]  /*bd30*/  @!P0 SYNCS.PHASECHK.TRANS64 P0, [R7+URZ], R4 ;  /* 0x00000004070085a7 */ /* 0x000ea4000800007f */
[----:B--2---:R-:W-:Y:S05]  /*bd40*/  @!P0 BRA `(.L_x_309) ;  /* 0xfffffffc00f08947 */ /* 0x004fea000383ffff */
[----:B------:R-:W-:Y:S05]  /*bd50*/  BRA `(.L_x_320) ;  /* 0xfffffffc00247947 */ /* 0x000fea000383ffff */
.L_x_321:
[----:B------:R-:W-:-:S00]  /*bd60*/  BRA `(.L_x_321) ;  /* 0xfffffffc00fc7947 */ /* 0x000fc0000383ffff */
[----:B------:R-:W-:-:S00]  /*bd70*/  NOP ;  /* 0x0000000000007918 */ /* 0x000fc00000000000 */
        /* <DEDUP_REMOVED lines=8> */
.L_x_322:


//--------------------- .nv.global.init           --------------------------
	.section	.nv.global.init,"aw",@progbits
.nv.global.init:
	.type		$str$22,@object
	.size		$str$22,($str$23 - $str$22)
$str$22:
        /*0000*/ 	.byte	0x6b, 0x5f, 0x74, 0x69, 0x6c, 0x65, 0x5f, 0x63, 0x6f, 0x75, 0x6e, 0x74, 0x20, 0x3e, 0x3d, 0x20
        /*0010*/ 	.byte	0x31, 0x00
	.type		$str$23,@object
	.size		$str$23,(__unnamed_1 - $str$23)
$str$23:
        /*0012*/ 	.byte	0x2f, 0x74, 0x6d, 0x70, 0x2f, 0x63, 0x75, 0x74, 0x6c, 0x61, 0x73, 0x73, 0x5f, 0x73, 0x77, 0x65
        /*0022*/ 	.byte	0x65, 0x70, 0x5f, 0x73, 0x72, 0x63, 0x2f, 0x69, 0x6e, 0x63, 0x6c, 0x75, 0x64, 0x65, 0x2f, 0x63
        /*0032*/ 	.byte	0x75, 0x74, 0x6c, 0x61, 0x73, 0x73, 0x2f, 0x67, 0x65, 0x6d, 0x6d, 0x2f, 0x63, 0x6f, 0x6c, 0x6c
        /*0042*/ 	.byte	0x65, 0x63, 0x74, 0x69, 0x76, 0x65, 0x2f, 0x73, 0x6d, 0x39, 0x30, 0x5f, 0x6d, 0x6d, 0x61, 0x5f
        /*0052*/ 	.byte	0x74, 0x6d, 0x61, 0x5f, 0x67, 0x6d, 0x6d, 0x61, 0x5f, 0x73, 0x73, 0x5f, 0x77, 0x61, 0x72, 0x70
        /*0062*/ 	.byte	0x73, 0x70, 0x65, 0x63, 0x69, 0x61, 0x6c, 0x69, 0x7a, 0x65, 0x64, 0x2e, 0x68, 0x70, 0x70, 0x00
	.type		__unnamed_1,@object
	.size		__unnamed_1,(.L_0 - __unnamed_1)
__unnamed_1:
        /*0072*/ 	.byte	0x76, 0x6f, 0x69, 0x64, 0x20, 0x63, 0x75, 0x74, 0x6c, 0x61, 0x73, 0x73, 0x3a, 0x3a, 0x67, 0x65
        /* <DEDUP_REMOVED lines=179> */
        /*0bb2*/ 	.byte	0x65, 0x3a, 0x3a, 0x69, 0x64, 0x65, 0x6e, 0x74, 0x69, 0x74, 0x79, 0x5d, 0x00
.L_0:


//--------------------- .nv.shared._ZN7cutlass13device_kernelINS_4gemm6kernel13GemmUniversalIN4cute5tupleIJiiiiEEENS1_10collective13CollectiveMmaINS1_34MainloopSm90TmaGmmaWarpSpecializedILi4ENS5_IJNS4_1CILi1EEESB_SB_EEENS1_35KernelTmaWarpSpecializedCooperativeEEENS5_IJNSA_ILi128EEENSA_ILi256EEESF_EEENS_6half_tENS5_IJlSB_lEEESI_SJ_NS4_8TiledMMAINS4_8MMA_AtomIJNS4_4SM904GMMA26MMA_64x256x16_F32F16F16_SSILNSN_5MajorE0ELSP_0ELNSN_7ScaleInE1ELSQ_1EEEEEENS4_6LayoutINS5_IJNSA_ILi2EEESB_SB_EEENS5_IJSB_NSA_ILi0EEESW_EEEEENS5_IJNS4_10UnderscoreESZ_SZ_EEEEENS4_13SM90_TMA_LOADENS4_14ComposedLayoutINS4_7SwizzleILi3ELi4ELi3EEENS4_18smem_ptr_flag_bitsILi16EEENST_INS5_IJNSA_ILi8EEENSA_ILi64EEEEEENS5_IJS19_SB_EEEEEEEvNS4_8identityES12_S1D_vS1E_EENS_8epilogue10collective6detail29Sm90TmaWarpSpecializedAdapterINS1H_15DefaultEpilogueISI_SJ_SJ_NS1G_6thread17LinearCombinationISI_Li1EffLNS1L_9ScaleType4KindE0ELNS_15FloatRoundStyleE2ESI_EENS1_15EpilogueDefaultEEEEEvvEEEEvNT_6ParamsE --------------------------
	.section	.nv.shared._ZN7cutlass13device_kernelINS_4gemm6kernel13GemmUniversalIN4cute5tupleIJiiiiEEENS1_10collective13CollectiveMmaINS1_34MainloopSm90TmaGmmaWarpSpecializedILi4ENS5_IJNS4_1CILi1EEESB_SB_EEENS1_35KernelTmaWarpSpecializedCooperativeEEENS5_IJNSA_ILi128EEENSA_ILi256EEESF_EEENS_6half_tENS5_IJlSB_lEEESI_SJ_NS4_8TiledMMAINS4_8MMA_AtomIJNS4_4SM904GMMA26MMA_64x256x16_F32F16F16_SSILNSN_5MajorE0ELSP_0ELNSN_7ScaleInE1ELSQ_1EEEEEENS4_6LayoutINS5_IJNSA_ILi2EEESB_SB_EEENS5_IJSB_NSA_ILi0EEESW_EEEEENS5_IJNS4_10UnderscoreESZ_SZ_EEEEENS4_13SM90_TMA_LOADENS4_14ComposedLayoutINS4_7SwizzleILi3ELi4ELi3EEENS4_18smem_ptr_flag_bitsILi16EEENST_INS5_IJNSA_ILi8EEENSA_ILi64EEEEEENS5_IJS19_SB_EEEEEEEvNS4_8identityES12_S1D_vS1E_EENS_8epilogue10collective6detail29Sm90TmaWarpSpecializedAdapterINS1H_15DefaultEpilogueISI_SJ_SJ_NS1G_6thread17LinearCombinationISI_Li1EffLNS1L_9ScaleType4KindE0ELNS_15FloatRoundStyleE2ESI_EENS1_15EpilogueDefaultEEEEEvvEEEEvNT_6ParamsE,"aw",@nobits
	.sectionflags	@""
	.align	16
	.zero		1024


//--------------------- .nv.shared.reserved.0     --------------------------
	.section	.nv.shared.reserved.0,"aw",@nobits
	.weak		__nv_reservedSMEM_offset_0_alias
	.size		__nv_reservedSMEM_offset_0_alias, 0, 0
	.other		__nv_reservedSMEM_offset_0_alias,@"STO_CUDA_RESERVED_SHARED STV_DEFAULT"
__nv_reservedSMEM_offset_0_alias:
	.zero		0


//--------------------- .nv.global                --------------------------
	.section	.nv.global,"aw",@nobits
.nv.global:
	.type		_ZN40_INTERNAL_29fb36af_4_k_cu_d8ae533d_225854cute1_E,@object
	.size		_ZN40_INTERNAL_29fb36af_4_k_cu_d8ae533d_225854cute1_E,(_ZN40_INTERNAL_29fb36af_4_k_cu_d8ae533d_225854cuda3std3__45__cpo6cbeginE - _ZN40_INTERNAL_29fb36af_4_k_cu_d8ae533d_225854cute1_E)
_ZN40_INTERNAL_29fb36af_4_k_cu_d8ae533d_225854cute1_E:
	.zero		1
	.type		_ZN40_INTERNAL_29fb36af_4_k_cu_d8ae533d_225854cuda3std3__45__cpo6cbeginE,@object
	.size		_ZN40_INTERNAL_29fb36af_4_k_cu_d8ae533d_225854cuda3std3__45__cpo6cbeginE,(_ZN40_INTERNAL_29fb36af_4_k_cu_d8ae533d_225854cuda3std3__48in_placeE - _ZN40_INTERNAL_29fb36af_4_k_cu_d8ae533d_225854cuda3std3__45__cpo6cbeginE)
_ZN40_INTERNAL_29fb36af_4_k_cu_d8ae533d_225854cuda3std3__45__cpo6cbeginE:
	.zero		1
	.type		_ZN40_INTERNAL_29fb36af_4_k_cu_d8ae533d_225854cuda3std3__48in_placeE,@object
	.size		_ZN40_INTERNAL_29fb36af_4_k_cu_d8ae533d_225854cuda3std3__48in_placeE,(_ZN40_INTERNAL_29fb36af_4_k_cu_d8ae533d_225854cuda3std6ranges3__45__cpo9iter_moveE - _ZN40_INTERNAL_29fb36af_4_k_cu_d8ae533d_225854cuda3std3__48in_placeE)
_ZN40_INTERNAL_29fb36af_4_k_cu_d8ae533d_225854cuda3std3__48in_placeE:
	.zero		1
	.type		_ZN40_INTERNAL_29fb36af_4_k_cu_d8ae533d_225854cuda3std6ranges3__45__cpo9iter_moveE,@object
	.size		_ZN40_INTERNAL_29fb36af_4_k_cu_d8ae533d_225854cuda3std6ranges3__45__cpo9iter_moveE,(_ZN40_INTERNAL_29fb36af_4_k_cu_d8ae533d_225854cuda3std3__45__cpo5beginE - _ZN40_INTERNAL_29fb36af_4_k_cu_d8ae533d_225854cuda3std6ranges3__45__cpo9iter_moveE)
_ZN40_INTERNAL_29fb36af_4_k_cu_d8ae533d_225854cuda3std6ranges3__45__cpo9iter_moveE:
	.zero		1
	.type		_ZN40_INTERNAL_29fb36af_4_k_cu_d8ae533d_225854cuda3std3__45__cpo5beginE,@object
	.size		_ZN40_INTERNAL_29fb36af_4_k_cu_d8ae533d_225854cuda3std3__45__cpo5beginE,(_ZN40_INTERNAL_29fb36af_4_k_cu_d8ae533d_225854cuda3std3__442_GLOBAL__N__29fb36af_4_k_cu_d8ae533d_225856ignoreE - _ZN40_INTERNAL_29fb36af_4_k_cu_d8ae533d_225854cuda3std3__45__cpo5beginE)
_ZN40_INTERNAL_29fb36af_4_k_cu_d8ae533d_225854cuda3std3__45__cpo5beginE:
	.zero		1
	.type		_ZN40_INTERNAL_29fb36af_4_k_cu_d8ae533d_225854cuda3std3__442_GLOBAL__N__29fb36af_4_k_cu_d8ae533d_225856ignoreE,@object
	.size		_ZN40_INTERNAL_29fb36af_4_k_cu_d8ae533d_225854cuda3std3__442_GLOBAL__N__29fb36af_4_k_cu_d8ae533d_225856ignoreE,(_ZN40_INTERNAL_29fb36af_4_k_cu_d8ae533d_225854cute7productE - _ZN40_INTERNAL_29fb36af_4_k_cu_d8ae533d_225854cuda3std3__442_GLOBAL__N__29fb36af_4_k_cu_d8ae533d_225856ignoreE)
_ZN40_INTERNAL_29fb36af_4_k_cu_d8ae533d_225854cuda3std3__442_GLOBAL__N__29fb36af_4_k_cu_d8ae533d_225856ignoreE:
	.zero		1
	.type		_ZN40_INTERNAL_29fb36af_4_k_cu_d8ae533d_225854cute7productE,@object
	.size		_ZN40_INTERNAL_29fb36af_4_k_cu_d8ae533d_225854cute7productE,(_ZN40_INTERNAL_29fb36af_4_k_cu_d8ae533d_225854cuda3std3__45__cpo3endE - _ZN40_INTERNAL_29fb36af_4_k_cu_d8ae533d_225854cute7productE)
_ZN40_INTERNAL_29fb36af_4_k_cu_d8ae533d_225854cute7productE:
	.zero		1
	.type		_ZN40_INTERNAL_29fb36af_4_k_cu_d8ae533d_225854cuda3std3__45__cpo3endE,@object
	.size		_ZN40_INTERNAL_29fb36af_4_k_cu_d8ae533d_225854cuda3std3__45__cpo3endE,(_ZN40_INTERNAL_29fb36af_4_k_cu_d8ae533d_225854cuda3std3__419piecewise_constructE - _ZN40_INTERNAL_29fb36af_4_k_cu_d8ae533d_225854cuda3std3__45__cpo3endE)
_ZN40_INTERNAL_29fb36af_4_k_cu_d8ae533d_225854cuda3std3__45__cpo3endE:
	.zero		1
	.type		_ZN40_INTERNAL_29fb36af_4_k_cu_d8ae533d_225854cuda3std3__419piecewise_constructE,@object
	.size		_ZN40_INTERNAL_29fb36af_4_k_cu_d8ae533d_225854cuda3std3__419piecewise_constructE,(_ZN40_INTERNAL_29fb36af_4_k_cu_d8ae533d_225854cuda3std3__45__cpo4cendE - _ZN40_INTERNAL_29fb36af_4_k_cu_d8ae533d_225854cuda3std3__419piecewise_constructE)
_ZN40_INTERNAL_29fb36af_4_k_cu_d8ae533d_225854cuda3std3__419piecewise_constructE:
	.zero		1
	.type		_ZN40_INTERNAL_29fb36af_4_k_cu_d8ae533d_225854cuda3std3__45__cpo4cendE,@object
	.size		_ZN40_INTERNAL_29fb36af_4_k_cu_d8ae533d_225854cuda3std3__45__cpo4cendE,(_ZN40_INTERNAL_29fb36af_4_k_cu_d8ae533d_225854cuda3std6ranges3__45__cpo4swapE - _ZN40_INTERNAL_29fb36af_4_k_cu_d8ae533d_225854cuda3std3__45__cpo4cendE)
_ZN40_INTERNAL_29fb36af_4_k_cu_d8ae533d_225854cuda3std3__45__cpo4cendE:
	.zero		1
	.type		_ZN40_INTERNAL_29fb36af_4_k_cu_d8ae533d_225854cuda3std6ranges3__45__cpo4swapE,@object
	.size		_ZN40_INTERNAL_29fb36af_4_k_cu_d8ae533d_225854cuda3std6ranges3__45__cpo4swapE,(.L_8 - _ZN40_INTERNAL_29fb36af_4_k_cu_d8ae533d_225854cuda3std6ranges3__45__cpo4swapE)
_ZN40_INTERNAL_29fb36af_4_k_cu_d8ae533d_225854cuda3std6ranges3__45__cpo4swapE:
	.zero		1
.L_8:


//--------------------- .nv.constant0._ZN7cutlass13device_kernelINS_4gemm6kernel13GemmUniversalIN4cute5tupleIJiiiiEEENS1_10collective13CollectiveMmaINS1_34MainloopSm90TmaGmmaWarpSpecializedILi4ENS5_IJNS4_1CILi1EEESB_SB_EEENS1_35KernelTmaWarpSpecializedCooperativeEEENS5_IJNSA_ILi128EEENSA_ILi256EEESF_EEENS_6half_tENS5_IJlSB_lEEESI_SJ_NS4_8TiledMMAINS4_8MMA_AtomIJNS4_4SM904GMMA26MMA_64x256x16_F32F16F16_SSILNSN_5MajorE0ELSP_0ELNSN_7ScaleInE1ELSQ_1EEEEEENS4_6LayoutINS5_IJNSA_ILi2EEESB_SB_EEENS5_IJSB_NSA_ILi0EEESW_EEEEENS5_IJNS4_10UnderscoreESZ_SZ_EEEEENS4_13SM90_TMA_LOADENS4_14ComposedLayoutINS4_7SwizzleILi3ELi4ELi3EEENS4_18smem_ptr_flag_bitsILi16EEENST_INS5_IJNSA_ILi8EEENSA_ILi64EEEEEENS5_IJS19_SB_EEEEEEEvNS4_8identityES12_S1D_vS1E_EENS_8epilogue10collective6detail29Sm90TmaWarpSpecializedAdapterINS1H_15DefaultEpilogueISI_SJ_SJ_NS1G_6thread17LinearCombinationISI_Li1EffLNS1L_9ScaleType4KindE0ELNS_15FloatRoundStyleE2ESI_EENS1_15EpilogueDefaultEEEEEvvEEEEvNT_6ParamsE --------------------------
	.section	.nv.constant0._ZN7cutlass13device_kernelINS_4gemm6kernel13GemmUniversalIN4cute5tupleIJiiiiEEENS1_10collective13CollectiveMmaINS1_34MainloopSm90TmaGmmaWarpSpecializedILi4ENS5_IJNS4_1CILi1EEESB_SB_EEENS1_35KernelTmaWarpSpecializedCooperativeEEENS5_IJNSA_ILi128EEENSA_ILi256EEESF_EEENS_6half_tENS5_IJlSB_lEEESI_SJ_NS4_8TiledMMAINS4_8MMA_AtomIJNS4_4SM904GMMA26MMA_64x256x16_F32F16F16_SSILNSN_5MajorE0ELSP_0ELNSN_7ScaleInE1ELSQ_1EEEEEENS4_6LayoutINS5_IJNSA_ILi2EEESB_SB_EEENS5_IJSB_NSA_ILi0EEESW_EEEEENS5_IJNS4_10UnderscoreESZ_SZ_EEEEENS4_13SM90_TMA_LOADENS4_14ComposedLayoutINS4_7SwizzleILi3ELi4ELi3EEENS4_18smem_ptr_flag_bitsILi16EEENST_INS5_IJNSA_ILi8EEENSA_ILi64EEEEEENS5_IJS19_SB_EEEEEEEvNS4_8identityES12_S1D_vS1E_EENS_8epilogue10collective6detail29Sm90TmaWarpSpecializedAdapterINS1H_15DefaultEpilogueISI_SJ_SJ_NS1G_6thread17LinearCombinationISI_Li1EffLNS1L_9ScaleType4KindE0ELNS_15FloatRoundStyleE2ESI_EENS1_15EpilogueDefaultEEEEEvvEEEEvNT_6ParamsE,"a",@progbits
	.sectionflags	@""
	.align	4
.nv.constant0._ZN7cutlass13device_kernelINS_4gemm6kernel13GemmUniversalIN4cute5tupleIJiiiiEEENS1_10collective13CollectiveMmaINS1_34MainloopSm90TmaGmmaWarpSpecializedILi4ENS5_IJNS4_1CILi1EEESB_SB_EEENS1_35KernelTmaWarpSpecializedCooperativeEEENS5_IJNSA_ILi128EEENSA_ILi256EEESF_EEENS_6half_tENS5_IJlSB_lEEESI_SJ_NS4_8TiledMMAINS4_8MMA_AtomIJNS4_4SM904GMMA26MMA_64x256x16_F32F16F16_SSILNSN_5MajorE0ELSP_0ELNSN_7ScaleInE1ELSQ_1EEEEEENS4_6LayoutINS5_IJNSA_ILi2EEESB_SB_EEENS5_IJSB_NSA_ILi0EEESW_EEEEENS5_IJNS4_10UnderscoreESZ_SZ_EEEEENS4_13SM90_TMA_LOADENS4_14ComposedLayoutINS4_7SwizzleILi3ELi4ELi3EEENS4_18smem_ptr_flag_bitsILi16EEENST_INS5_IJNSA_ILi8EEENSA_ILi64EEEEEENS5_IJS19_SB_EEEEEEEvNS4_8identityES12_S1D_vS1E_EENS_8epilogue10collective6detail29Sm90TmaWarpSpecializedAdapterINS1H_15DefaultEpilogueISI_SJ_SJ_NS1G_6thread17LinearCombinationISI_Li1EffLNS1L_9ScaleType4KindE0ELNS_15FloatRoundStyleE2ESI_EENS1_15EpilogueDefaultEEEEEvvEEEEvNT_6ParamsE:
	.zero		1664


//--------------------- SYMBOLS --------------------------

	.type		.nv.reservedSmem.offset0,@object
	.size		.nv.reservedSmem.offset0,0x4
	.type		__assertfail,@function
